	.headerflags	@"EF_CUDA_TEXMODE_UNIFIED EF_CUDA_64BIT_ADDRESS EF_CUDA_SM86 EF_CUDA_VIRTUAL_SM(EF_CUDA_SM86)"
	.elftype	@"ET_EXEC"


//--------------------- .nv.info                  --------------------------
	.section	.nv.info,"",@"SHT_CUDA_INFO"
	.align	4


	//----- nvinfo : EIATTR_REGCOUNT
	.align		4
        /*0000*/ 	.byte	0x04, 0x2f
        /*0002*/ 	.short	(.L_1 - .L_0)
	.align		4
.L_0:
        /*0004*/ 	.word	index@(triton_mm)
        /*0008*/ 	.word	0x0000003f


	//----- nvinfo : EIATTR_MAX_STACK_SIZE
	.align		4
.L_1:
        /*000c*/ 	.byte	0x04, 0x23
        /*000e*/ 	.short	(.L_3 - .L_2)
	.align		4
.L_2:
        /*0010*/ 	.word	index@(triton_mm)
        /*0014*/ 	.word	0x00000000


	//----- nvinfo : EIATTR_MIN_STACK_SIZE
	.align		4
.L_3:
        /*0018*/ 	.byte	0x04, 0x12
        /*001a*/ 	.short	(.L_5 - .L_4)
	.align		4
.L_4:
        /*001c*/ 	.word	index@(triton_mm)
        /*0020*/ 	.word	0x00000000


	//----- nvinfo : EIATTR_FRAME_SIZE
	.align		4
.L_5:
        /*0024*/ 	.byte	0x04, 0x11
        /*0026*/ 	.short	(.L_7 - .L_6)
	.align		4
.L_6:
        /*0028*/ 	.word	index@(triton_mm)
        /*002c*/ 	.word	0x00000000
.L_7:


//--------------------- .nv.info.triton_mm        --------------------------
	.section	.nv.info.triton_mm,"",@"SHT_CUDA_INFO"
	.align	4


	//----- nvinfo : EIATTR_CUDA_API_VERSION
	.align		4
        /*0000*/ 	.byte	0x04, 0x37
        /*0002*/ 	.short	(.L_9 - .L_8)
.L_8:
        /*0004*/ 	.word	0x0000007b


	//----- nvinfo : EIATTR_SW2861232_WAR
	.align		4
.L_9:
        /*0008*/ 	.byte	0x01, 0x35
	.zero		2


	//----- nvinfo : EIATTR_PARAM_CBANK
	.align		4
        /*000c*/ 	.byte	0x04, 0x0a
        /*000e*/ 	.short	(.L_11 - .L_10)
	.align		4
.L_10:
        /*0010*/ 	.word	index@(.nv.constant0.triton_mm)
        /*0014*/ 	.short	0x0160
        /*0016*/ 	.short	0x0024


	//----- nvinfo : EIATTR_CBANK_PARAM_SIZE
	.align		4
.L_11:
        /*0018*/ 	.byte	0x03, 0x19
        /*001a*/ 	.short	0x0024


	//----- nvinfo : EIATTR_KPARAM_INFO
	.align		4
        /*001c*/ 	.byte	0x04, 0x17
        /*001e*/ 	.short	(.L_13 - .L_12)
.L_12:
        /*0020*/ 	.word	0x00000000
        /*0024*/ 	.short	0x0004
        /*0026*/ 	.short	0x0020
        /*0028*/ 	.byte	0x00, 0xf0, 0x11, 0x00


	//----- nvinfo : EIATTR_KPARAM_INFO
	.align		4
.L_13:
        /*002c*/ 	.byte	0x04, 0x17
        /*002e*/ 	.short	(.L_15 - .L_14)
.L_14:
        /*0030*/ 	.word	0x00000000
        /*0034*/ 	.short	0x0003
        /*0036*/ 	.short	0x0018
        /*0038*/ 	.byte	0x00, 0xf0, 0x21, 0x00


	//----- nvinfo : EIATTR_KPARAM_INFO
	.align		4
.L_15:
        /*003c*/ 	.byte	0x04, 0x17
        /*003e*/ 	.short	(.L_17 - .L_16)
.L_16:
        /*0040*/ 	.word	0x00000000
        /*0044*/ 	.short	0x0002
        /*0046*/ 	.short	0x0010
        /*0048*/ 	.byte	0x00, 0xf0, 0x21, 0x00


	//----- nvinfo : EIATTR_KPARAM_INFO
	.align		4
.L_17:
        /*004c*/ 	.byte	0x04, 0x17
        /*004e*/ 	.short	(.L_19 - .L_18)
.L_18:
        /*0050*/ 	.word	0x00000000
        /*0054*/ 	.short	0x0001
        /*0056*/ 	.short	0x0008
        /*0058*/ 	.byte	0x00, 0xf0, 0x21, 0x00


	//----- nvinfo : EIATTR_KPARAM_INFO
	.align		4
.L_19:
        /*005c*/ 	.byte	0x04, 0x17
        /*005e*/ 	.short	(.L_21 - .L_20)
.L_20:
        /*0060*/ 	.word	0x00000000
        /*0064*/ 	.short	0x0000
        /*0066*/ 	.short	0x0000
        /*0068*/ 	.byte	0x00, 0xf0, 0x21, 0x00


	//----- nvinfo : EIATTR_MAXREG_COUNT
	.align		4
.L_21:
        /*006c*/ 	.byte	0x03, 0x1b
        /*006e*/ 	.short	0x00ff


	//----- nvinfo : EIATTR_EXIT_INSTR_OFFSETS
	.align		4
        /*0070*/ 	.byte	0x04, 0x1c
        /*0072*/ 	.short	(.L_23 - .L_22)


	//   ....[0]....
.L_22:
        /*0074*/ 	.word	0x00000040


	//   ....[1]....
        /*0078*/ 	.word	0x00002240


	//   ....[2]....
        /*007c*/ 	.word	0x00002260


	//----- nvinfo : EIATTR_MAX_THREADS
	.align		4
.L_23:
        /*0080*/ 	.byte	0x04, 0x05
        /*0082*/ 	.short	(.L_25 - .L_24)
.L_24:
        /*0084*/ 	.word	0x00000100
        /*0088*/ 	.word	0x00000001
        /*008c*/ 	.word	0x00000001
.L_25:


//--------------------- .nv.rel.action            --------------------------
	.section	.nv.rel.action,"",@"SHT_CUDA_RELOCINFO"
	.align	8
	.sectionentsize	8
        /*0000*/ 	.byte	0x73, 0x00, 0x00, 0x00, 0x00, 0x00, 0x00, 0x00, 0x00, 0x00, 0x00, 0x11, 0x25, 0x00, 0x05, 0x36


//--------------------- .nv.constant0.triton_mm   --------------------------
	.section	.nv.constant0.triton_mm,"a",@progbits
	.align	4
.nv.constant0.triton_mm:
	.zero		388


//--------------------- .text.triton_mm           --------------------------
	.section	.text.triton_mm,"ax",@progbits
	.sectionflags	@"SHF_BARRIERS=1"
	.sectioninfo	@"SHI_REGISTERS=63"
	.align	128
        .global         triton_mm
        .type           triton_mm,@function
        .size           triton_mm,(.L_x_3 - triton_mm)
        .other          triton_mm,@"STO_CUDA_ENTRY STV_DEFAULT"
triton_mm:
.text.triton_mm:
[----:B------:R-:W-:-:S02]  /*0000*/  MOV R1, c[0x0][0x28] ;  /* 0x00000a0000017a02 */ /* 0x000fc40000000f00 */
[----:B------:R-:W-:-:S05]  /*0010*/  MOV R58, c[0x0][0x180] ;  /* 0x00006000003a7a02 */ /* 0x000fca0000000f00 */
[----:B------:R-:W-:-:S05]  /*0020*/  IMAD R0, R58, 0x1900, RZ ;  /* 0x000019003a007824 */ /* 0x000fca00078e02ff */
[----:B------:R-:W-:-:S13]  /*0030*/  ISETP.NE.AND P0, PT, R0, RZ, PT ;  /* 0x000000ff0000720c */ /* 0x000fda0003f05270 */
[----:B------:R-:W-:Y:S05]  /*0040*/  @!P0 EXIT ;  /* 0x000000000000894d */ /* 0x000fea0003800000 */
[----:B------:R-:W1:Y:S01]  /*0050*/  S2R R9, SR_CTAID.X ;  /* 0x0000000000097919 */ /* 0x000e620000002500 */
[----:B------:R-:W-:Y:S01]  /*0060*/  IMAD R58, R58, 0x32, RZ ;  /* 0x000000323a3a7824 */ /* 0x000fe200078e02ff */
[----:B------:R-:W-:Y:S01]  /*0070*/  ULDC.64 UR8, c[0x0][0x118] ;  /* 0x0000460000087ab9 */ /* 0x000fe20000000a00 */
[----:B------:R-:W-:Y:S01]  /*0080*/  MOV R50, 0x3 ;  /* 0x0000000300327802 */ /* 0x000fe20000000f00 */
[----:B------:R-:W2:Y:S01]  /*0090*/  S2R R54, SR_TID.X ;  /* 0x0000000000367919 */ /* 0x000ea20000002100 */
[----:B------:R-:W-:Y:S01]  /*00a0*/  MOV R59, 0xffffffe0 ;  /* 0xffffffe0003b7802 */ /* 0x000fe20000000f00 */
[----:B------:R-:W-:Y:S01]  /*00b0*/  CS2R R18, SRZ ;  /* 0x0000000000127805 */ /* 0x000fe2000001ff00 */
[----:B------:R-:W-:Y:S01]  /*00c0*/  IADD3 R0, R58, 0x1f, RZ ;  /* 0x0000001f3a007810 */ /* 0x000fe20007ffe0ff */
[----:B------:R-:W-:Y:S01]  /*00d0*/  CS2R R46, SRZ ;  /* 0x00000000002e7805 */ /* 0x000fe2000001ff00 */
[----:B------:R-:W-:Y:S01]  /*00e0*/  IABS R15, R58 ;  /* 0x0000003a000f7213 */ /* 0x000fe20000000000 */
[----:B------:R-:W-:Y:S01]  /*00f0*/  UMOV UR4, URZ ;  /* 0x0000003f00047c82 */ /* 0x000fe20008000000 */
[----:B------:R-:W-:Y:S01]  /*0100*/  SHF.R.S32.HI R3, RZ, 0x1f, R0 ;  /* 0x0000001fff037819 */ /* 0x000fe20000011400 */
[----:B------:R-:W-:-:S02]  /*0110*/  UMOV UR6, 0x4000 ;  /* 0x0000400000067882 */ /* 0x000fc40000000000 */
[----:B------:R-:W-:Y:S01]  /*0120*/  UMOV UR5, URZ ;  /* 0x0000003f00057c82 */ /* 0x000fe20008000000 */
[----:B------:R-:W-:Y:S02]  /*0130*/  LEA.HI R3, R3, R0, RZ, 0x5 ;  /* 0x0000000003037211 */ /* 0x000fe400078f28ff */
[----:B-1----:R-:W-:Y:S02]  /*0140*/  SHF.R.S32.HI R2, RZ, 0x1f, R9 ;  /* 0x0000001fff027819 */ /* 0x002fe40000011409 */
[----:B------:R-:W-:Y:S02]  /*0150*/  ISETP.GE.AND P1, PT, R9, RZ, PT ;  /* 0x000000ff0900720c */ /* 0x000fe40003f26270 */
[----:B------:R-:W-:Y:S02]  /*0160*/  LEA.HI R4, R2, R9, RZ, 0x4 ;  /* 0x0000000902047211 */ /* 0x000fe400078f20ff */
[----:B--2---:R-:W-:Y:S02]  /*0170*/  SHF.L.U32 R57, R54, 0x2, RZ ;  /* 0x0000000236397819 */ /* 0x004fe400000006ff */
[----:B------:R-:W-:-:S02]  /*0180*/  SHF.R.S32.HI R2, RZ, 0x4, R4 ;  /* 0x00000004ff027819 */ /* 0x000fc40000011404 */
[----:B------:R-:W-:Y:S02]  /*0190*/  LOP3.LUT R4, R4, 0xfffffff0, RZ, 0xc0, !PT ;  /* 0xfffffff004047812 */ /* 0x000fe400078ec0ff */
[----:B------:R-:W-:Y:S02]  /*01a0*/  SHF.L.U32 R0, R2, 0x3, RZ ;  /* 0x0000000302007819 */ /* 0x000fe400000006ff */
[----:B------:R-:W-:Y:S02]  /*01b0*/  LOP3.LUT R16, R57, 0x1c, RZ, 0xc0, !PT ;  /* 0x0000001c39107812 */ /* 0x000fe400078ec0ff */
[----:B------:R-:W-:Y:S02]  /*01c0*/  LEA.HI.SX32 R3, R3, -R0, 0x1b ;  /* 0x8000000003037211 */ /* 0x000fe400078fdaff */
[----:B------:R-:W-:Y:S02]  /*01d0*/  SHF.R.U32.HI R14, RZ, 0x4, R54 ;  /* 0x00000004ff0e7819 */ /* 0x000fe40000011636 */
[----:B------:R-:W-:-:S02]  /*01e0*/  IMNMX R6, R3, 0x8, PT ;  /* 0x0000000803067817 */ /* 0x000fc40003800200 */
[----:B------:R-:W-:Y:S02]  /*01f0*/  SGXT.U32 R14, R14, 0x4 ;  /* 0x000000040e0e781a */ /* 0x000fe40000000000 */
[----:B------:R-:W-:Y:S02]  /*0200*/  IABS R13, R6 ;  /* 0x00000006000d7213 */ /* 0x000fe40000000000 */
[----:B------:R-:W-:Y:S02]  /*0210*/  SHF.L.U32 R51, R54, 0x1, RZ ;  /* 0x0000000136337819 */ /* 0x000fe400000006ff */
[----:B------:R-:W1:Y:S01]  /*0220*/  I2F.RP R5, R13 ;  /* 0x0000000d00057306 */ /* 0x000e620000209400 */
[----:B------:R-:W-:Y:S02]  /*0230*/  IADD3 R52, -R16, 0x2c, RZ ;  /* 0x0000002c10347810 */ /* 0x000fe40007ffe1ff */
[----:B------:R-:W-:Y:S02]  /*0240*/  LOP3.LUT R56, R54, 0x1f, RZ, 0xc0, !PT ;  /* 0x0000001f36387812 */ /* 0x000fe400078ec0ff */
[----:B------:R-:W-:-:S02]  /*0250*/  LOP3.LUT R51, R51, 0x3c0, RZ, 0xc0, !PT ;  /* 0x000003c033337812 */ /* 0x000fc400078ec0ff */
[----:B------:R-:W-:Y:S01]  /*0260*/  IMNMX.U32 R52, R52, 0x2c, PT ;  /* 0x0000002c34347817 */ /* 0x000fe20003800000 */
[----:B-1----:R-:W1:Y:S02]  /*0270*/  MUFU.RCP R5, R5 ;  /* 0x0000000500057308 */ /* 0x002e640000001000 */
[----:B-1----:R-:W-:Y:S02]  /*0280*/  IADD3 R2, R5, 0xffffffe, RZ ;  /* 0x0ffffffe05027810 */ /* 0x002fe40007ffe0ff */
[----:B------:R-:W-:-:S04]  /*0290*/  IABS R5, R9 ;  /* 0x0000000900057213 */ /* 0x000fc80000000000 */
[----:B------:R1:W2:Y:S01]  /*02a0*/  F2I.FTZ.U32.TRUNC.NTZ R3, R2 ;  /* 0x0000000200037305 */ /* 0x0002a2000021f000 */
[----:B------:R-:W-:-:S04]  /*02b0*/  IADD3 R9, -R4, R9, RZ ;  /* 0x0000000904097210 */ /* 0x000fc80007ffe1ff */
[----:B------:R-:W-:Y:S02]  /*02c0*/  IABS R10, R9 ;  /* 0x00000009000a7213 */ /* 0x000fe40000000000 */
[----:B-1----:R-:W-:Y:S02]  /*02d0*/  MOV R2, RZ ;  /* 0x000000ff00027202 */ /* 0x002fe40000000f00 */
[----:B--2---:R-:W-:-:S05]  /*02e0*/  IADD3 R8, RZ, -R3, RZ ;  /* 0x80000003ff087210 */ /* 0x004fca0007ffe0ff */
[----:B------:R-:W-:Y:S01]  /*02f0*/  IMAD R7, R8, R13, RZ ;  /* 0x0000000d08077224 */ /* 0x000fe200078e02ff */
[----:B------:R-:W-:-:S03]  /*0300*/  IABS R8, R6 ;  /* 0x0000000600087213 */ /* 0x000fc60000000000 */
[----:B------:R-:W-:Y:S01]  /*0310*/  IMAD.HI.U32 R3, R3, R7, R2 ;  /* 0x0000000703037227 */ /* 0x000fe200078e0002 */
[----:B------:R-:W-:Y:S01]  /*0320*/  IADD3 R11, RZ, -R8, RZ ;  /* 0x80000008ff0b7210 */ /* 0x000fe20007ffe0ff */
[----:B------:R-:W1:Y:S04]  /*0330*/  I2F.RP R7, R15 ;  /* 0x0000000f00077306 */ /* 0x000e680000209400 */
[----:B------:R-:W-:-:S04]  /*0340*/  IMAD.HI.U32 R2, R3, R5, RZ ;  /* 0x0000000503027227 */ /* 0x000fc800078e00ff */
[----:B------:R-:W-:Y:S02]  /*0350*/  IMAD R2, R2, R11, R5 ;  /* 0x0000000b02027224 */ /* 0x000fe400078e0205 */
[----:B------:R-:W-:-:S03]  /*0360*/  IMAD.HI.U32 R8, R3, R10, RZ ;  /* 0x0000000a03087227 */ /* 0x000fc600078e00ff */
[----:B------:R-:W-:Y:S01]  /*0370*/  ISETP.GT.U32.AND P0, PT, R13, R2, PT ;  /* 0x000000020d00720c */ /* 0x000fe20003f04070 */
[----:B-1----:R-:W1:-:S12]  /*0380*/  MUFU.RCP R7, R7 ;  /* 0x0000000700077308 */ /* 0x002e580000001000 */
[----:B------:R-:W-:-:S04]  /*0390*/  @!P0 IADD3 R2, R2, -R13, RZ ;  /* 0x8000000d02028210 */ /* 0x000fc80007ffe0ff */
[----:B------:R-:W-:Y:S02]  /*03a0*/  ISETP.GT.U32.AND P0, PT, R13, R2, PT ;  /* 0x000000020d00720c */ /* 0x000fe40003f04070 */
[----:B-1----:R-:W-:Y:S02]  /*03b0*/  IADD3 R4, R7, 0xffffffe, RZ ;  /* 0x0ffffffe07047810 */ /* 0x002fe40007ffe0ff */
[----:B------:R-:W-:Y:S02]  /*03c0*/  LOP3.LUT R7, RZ, R6, RZ, 0x33, !PT ;  /* 0x00000006ff077212 */ /* 0x000fe400078e33ff */
[----:B------:R1:W2:Y:S07]  /*03d0*/  F2I.FTZ.U32.TRUNC.NTZ R5, R4 ;  /* 0x0000000400057305 */ /* 0x0002ae000021f000 */
[----:B------:R-:W-:-:S02]  /*03e0*/  @!P0 IADD3 R2, R2, -R13, RZ ;  /* 0x8000000d02028210 */ /* 0x000fc40007ffe0ff */
[----:B------:R-:W-:Y:S02]  /*03f0*/  ISETP.NE.AND P0, PT, R6, RZ, PT ;  /* 0x000000ff0600720c */ /* 0x000fe40003f05270 */
[----:B------:R-:W-:Y:S02]  /*0400*/  @!P1 IADD3 R2, -R2, RZ, RZ ;  /* 0x000000ff02029210 */ /* 0x000fe40007ffe1ff */
[----:B-1----:R-:W-:Y:S02]  /*0410*/  MOV R4, RZ ;  /* 0x000000ff00047202 */ /* 0x002fe40000000f00 */
[----:B------:R-:W-:Y:S01]  /*0420*/  SEL R3, R7, R2, !P0 ;  /* 0x0000000207037207 */ /* 0x000fe20004000000 */
[----:B------:R-:W-:Y:S01]  /*0430*/  IMAD R2, R8, R11, R10 ;  /* 0x0000000b08027224 */ /* 0x000fe200078e020a */
[----:B------:R-:W-:Y:S02]  /*0440*/  SHF.R.U32.HI R11, RZ, 0x3, R54 ;  /* 0x00000003ff0b7819 */ /* 0x000fe40000011636 */
[----:B------:R-:W-:-:S02]  /*0450*/  IADD3 R3, R0, R3, RZ ;  /* 0x0000000300037210 */ /* 0x000fc40007ffe0ff */
[----:B------:R-:W-:Y:S02]  /*0460*/  SGXT.U32 R11, R11, 0x5 ;  /* 0x000000050b0b781a */ /* 0x000fe40000000000 */
[----:B------:R-:W-:Y:S02]  /*0470*/  SHF.L.U32 R3, R3, 0x5, RZ ;  /* 0x0000000503037819 */ /* 0x000fe400000006ff */
[----:B--2---:R-:W-:Y:S02]  /*0480*/  IADD3 R0, RZ, -R5, RZ ;  /* 0x80000005ff007210 */ /* 0x004fe40007ffe0ff */
[----:B------:R-:W-:Y:S02]  /*0490*/  ISETP.GT.U32.AND P2, PT, R13, R2, PT ;  /* 0x000000020d00720c */ /* 0x000fe40003f44070 */
[----:B------:R-:W-:Y:S01]  /*04a0*/  LOP3.LUT R12, R3, R11, RZ, 0xfc, !PT ;  /* 0x0000000b030c7212 */ /* 0x000fe200078efcff */
[----:B------:R-:W-:Y:S01]  /*04b0*/  IMAD R17, R0, R15, RZ ;  /* 0x0000000f00117224 */ /* 0x000fe200078e02ff */
[----:B------:R-:W-:-:S02]  /*04c0*/  IABS R10, R58 ;  /* 0x0000003a000a7213 */ /* 0x000fc40000000000 */
[----:B------:R-:W-:Y:S01]  /*04d0*/  IABS R0, R12 ;  /* 0x0000000c00007213 */ /* 0x000fe20000000000 */
[----:B------:R-:W-:Y:S01]  /*04e0*/  IMAD.HI.U32 R4, R5, R17, R4 ;  /* 0x0000001105047227 */ /* 0x000fe200078e0004 */
[----:B------:R-:W-:Y:S02]  /*04f0*/  IADD3 R10, RZ, -R10, RZ ;  /* 0x8000000aff0a7210 */ /* 0x000fe40007ffe0ff */
[----:B------:R-:W-:Y:S02]  /*0500*/  MOV R5, R0 ;  /* 0x0000000000057202 */ /* 0x000fe40000000f00 */
[----:B------:R-:W-:Y:S02]  /*0510*/  MOV R0, R10 ;  /* 0x0000000a00007202 */ /* 0x000fe40000000f00 */
[----:B------:R-:W-:Y:S01]  /*0520*/  @!P2 IADD3 R2, R2, -R13, RZ ;  /* 0x8000000d0202a210 */ /* 0x000fe20007ffe0ff */
[----:B------:R-:W-:Y:S01]  /*0530*/  IMAD.HI.U32 R4, R4, R5, RZ ;  /* 0x0000000504047227 */ /* 0x000fe200078e00ff */
[----:B------:R-:W-:-:S02]  /*0540*/  LOP3.LUT R6, R9, R6, RZ, 0x3c, !PT ;  /* 0x0000000609067212 */ /* 0x000fc400078e3cff */
[----:B------:R-:W-:Y:S01]  /*0550*/  ISETP.GE.U32.AND P1, PT, R2, R13, PT ;  /* 0x0000000d0200720c */ /* 0x000fe20003f26070 */
[----:B------:R-:W-:Y:S01]  /*0560*/  IMAD R4, R4, R0, R5 ;  /* 0x0000000004047224 */ /* 0x000fe200078e0205 */
[----:B------:R-:W-:Y:S02]  /*0570*/  ISETP.GE.AND P3, PT, R6, RZ, PT ;  /* 0x000000ff0600720c */ /* 0x000fe40003f66270 */
[----:B------:R-:W-:Y:S02]  /*0580*/  @!P2 IADD3 R8, R8, 0x1, RZ ;  /* 0x000000010808a810 */ /* 0x000fe40007ffe0ff */
[----:B------:R-:W-:Y:S02]  /*0590*/  ISETP.GT.U32.AND P4, PT, R15, R4, PT ;  /* 0x000000040f00720c */ /* 0x000fe40003f84070 */
[----:B------:R-:W-:Y:S02]  /*05a0*/  ISETP.GE.AND P2, PT, R12, RZ, PT ;  /* 0x000000ff0c00720c */ /* 0x000fe40003f46270 */
[----:B------:R-:W-:-:S02]  /*05b0*/  LEA R55, R11, R16, 0x5 ;  /* 0x000000100b377211 */ /* 0x000fc400078e28ff */
[----:B------:R-:W-:Y:S02]  /*05c0*/  LOP3.LUT R3, R3, R14, RZ, 0xfc, !PT ;  /* 0x0000000e03037212 */ /* 0x000fe400078efcff */
[----:B------:R-:W-:Y:S02]  /*05d0*/  @P1 IADD3 R8, R8, 0x1, RZ ;  /* 0x0000000108081810 */ /* 0x000fe40007ffe0ff */
[----:B------:R-:W-:Y:S02]  /*05e0*/  SHF.L.U32 R55, R55, 0x2, RZ ;  /* 0x0000000237377819 */ /* 0x000fe400000006ff */
[----:B------:R-:W-:Y:S02]  /*05f0*/  @!P3 IADD3 R8, -R8, RZ, RZ ;  /* 0x000000ff0808b210 */ /* 0x000fe40007ffe1ff */
[----:B------:R-:W-:Y:S02]  /*0600*/  @!P4 IADD3 R4, R4, -R15, RZ ;  /* 0x8000000f0404c210 */ /* 0x000fe40007ffe0ff */
[----:B------:R-:W-:-:S02]  /*0610*/  SEL R0, R7, R8, !P0 ;  /* 0x0000000807007207 */ /* 0x000fc40004000000 */
[----:B------:R-:W-:Y:S02]  /*0620*/  ISETP.GT.U32.AND P1, PT, R15, R4, PT ;  /* 0x000000040f00720c */ /* 0x000fe40003f24070 */
[----:B------:R-:W-:Y:S02]  /*0630*/  SHF.R.S32.HI R2, RZ, 0x19, R0 ;  /* 0x00000019ff027819 */ /* 0x000fe40000011400 */
[----:B------:R-:W-:Y:S02]  /*0640*/  SHF.L.U32 R0, R0, 0x6, RZ ;  /* 0x0000000600007819 */ /* 0x000fe400000006ff */
[----:B------:R-:W-:Y:S02]  /*0650*/  ISETP.NE.AND P0, PT, R58, RZ, PT ;  /* 0x000000ff3a00720c */ /* 0x000fe40003f05270 */
[----:B------:R-:W-:Y:S02]  /*0660*/  SGXT R2, R2, 0x1 ;  /* 0x000000010202781a */ /* 0x000fe40000000200 */
[----:B------:R-:W-:-:S02]  /*0670*/  LOP3.LUT R6, R0, R11, RZ, 0xfc, !PT ;  /* 0x0000000b00067212 */ /* 0x000fc400078efcff */
[----:B------:R-:W-:Y:S02]  /*0680*/  LOP3.LUT R7, R0, 0x20, R11, 0xfe, !PT ;  /* 0x0000002000077812 */ /* 0x000fe400078efe0b */
[----:B------:R-:W-:Y:S02]  /*0690*/  LEA.HI R5, R2, R6, RZ, 0x7 ;  /* 0x0000000602057211 */ /* 0x000fe400078f38ff */
[----:B------:R-:W-:Y:S02]  /*06a0*/  @!P1 IADD3 R4, R4, -R15, RZ ;  /* 0x8000000f04049210 */ /* 0x000fe40007ffe0ff */
[----:B------:R-:W-:Y:S02]  /*06b0*/  LEA.HI R2, R2, R7, RZ, 0x7 ;  /* 0x0000000702027211 */ /* 0x000fe400078f38ff */
[----:B------:R-:W-:Y:S02]  /*06c0*/  LOP3.LUT R5, R5, 0xffffff80, RZ, 0xc0, !PT ;  /* 0xffffff8005057812 */ /* 0x000fe400078ec0ff */
[----:B------:R-:W-:-:S02]  /*06d0*/  LOP3.LUT R2, R2, 0xffffff80, RZ, 0xc0, !PT ;  /* 0xffffff8002027812 */ /* 0x000fc400078ec0ff */
[----:B------:R-:W-:Y:S02]  /*06e0*/  @!P2 IADD3 R4, -R4, RZ, RZ ;  /* 0x000000ff0404a210 */ /* 0x000fe40007ffe1ff */
[----:B------:R-:W-:Y:S02]  /*06f0*/  @!P0 LOP3.LUT R4, RZ, R58, RZ, 0x33, !PT ;  /* 0x0000003aff048212 */ /* 0x000fe400078e33ff */
[----:B------:R-:W-:Y:S02]  /*0700*/  IADD3 R5, R6, -R5, RZ ;  /* 0x8000000506057210 */ /* 0x000fe40007ffe0ff */
[----:B------:R-:W-:Y:S01]  /*0710*/  LOP3.LUT R11, R11, 0x20, RZ, 0xfc, !PT ;  /* 0x000000200b0b7812 */ /* 0x000fe200078efcff */
[--C-:B------:R-:W-:Y:S01]  /*0720*/  IMAD R9, R4, 0xac, R16.reuse ;  /* 0x000000ac04097824 */ /* 0x100fe200078e0210 */
[----:B------:R-:W-:Y:S01]  /*0730*/  IADD3 R7, R7, -R2, RZ ;  /* 0x8000000207077210 */ /* 0x000fe20007ffe0ff */
[----:B------:R-:W-:Y:S01]  /*0740*/  IMAD R5, R5, 0xac, R16 ;  /* 0x000000ac05057824 */ /* 0x000fe200078e0210 */
[----:B------:R-:W-:-:S02]  /*0750*/  MOV R2, 0x4 ;  /* 0x0000000400027802 */ /* 0x000fc40000000f00 */
[----:B------:R-:W-:Y:S01]  /*0760*/  LEA R11, R11, R16, 0x5 ;  /* 0x000000100b0b7211 */ /* 0x000fe200078e28ff */
[----:B------:R-:W-:Y:S01]  /*0770*/  IMAD R7, R7, 0xac, R16 ;  /* 0x000000ac07077824 */ /* 0x000fe200078e0210 */
[----:B------:R-:W-:Y:S01]  /*0780*/  SHF.R.U32.HI R54, RZ, 0x4, R54 ;  /* 0x00000004ff367819 */ /* 0x000fe20000011636 */
[----:B------:R-:W-:Y:S01]  /*0790*/  IMAD.WIDE R8, R9, R2, c[0x0][0x168] ;  /* 0x00005a0009087625 */ /* 0x000fe200078e0202 */
[----:B------:R-:W-:-:S03]  /*07a0*/  SHF.L.U32 R53, R11, 0x2, RZ ;  /* 0x000000020b357819 */ /* 0x000fc600000006ff */
[-C--:B------:R-:W-:Y:S01]  /*07b0*/  IMAD.WIDE R10, R5, R2.reuse, c[0x0][0x170] ;  /* 0x00005c00050a7625 */ /* 0x080fe200078e0202 */
[----:B------:R1:W-:Y:S01]  /*07c0*/  LDGSTS.E.BYPASS.128 [R55], [R8.64] ;  /* 0x0000000008377fae */ /* 0x0003e2000b901c48 */
[----:B------:R-:W-:Y:S02]  /*07d0*/  IADD3 R48, P2, R8, 0x200, RZ ;  /* 0x0000020008307810 */ /* 0x000fe40007f5e0ff */
[----:B------:R-:W-:Y:S01]  /*07e0*/  IMAD.WIDE R12, R7, R2, c[0x0][0x170] ;  /* 0x00005c00070c7625 */ /* 0x000fe200078e0202 */
[----:B------:R-:W0:Y:S01]  /*07f0*/  LDGDEPBAR ;  /* 0x00000000000079af */ /* 0x000e220000000000 */
[----:B------:R-:W-:Y:S02]  /*0800*/  IADD3 R6, P1, R10, 0x200, RZ ;  /* 0x000002000a067810 */ /* 0x000fe40007f3e0ff */
[----:B------:R-:W-:Y:S01]  /*0810*/  IADD3.X R49, RZ, R9, RZ, P2, !PT ;  /* 0x00000009ff317210 */ /* 0x000fe200017fe4ff */
[----:B------:R2:W-:Y:S01]  /*0820*/  LDGSTS.E.BYPASS.128 [R55+0x4000], [R10.64] ;  /* 0x040000000a377fae */ /* 0x0005e2000b901c48 */
[----:B------:R-:W-:-:S02]  /*0830*/  IADD3 R4, P0, R12, 0x200, RZ ;  /* 0x000002000c047810 */ /* 0x000fc40007f1e0ff */
[----:B------:R-:W-:Y:S01]  /*0840*/  IADD3.X R7, RZ, R11, RZ, P1, !PT ;  /* 0x0000000bff077210 */ /* 0x000fe20000ffe4ff */
[----:B------:R3:W-:Y:S01]  /*0850*/  LDGSTS.E.BYPASS.128 [R53+0x4000], [R12.64] ;  /* 0x040000000c357fae */ /* 0x0007e2000b901c48 */
[----:B------:R-:W-:-:S03]  /*0860*/  IADD3.X R5, RZ, R13, RZ, P0, !PT ;  /* 0x0000000dff057210 */ /* 0x000fc600007fe4ff */
[----:B------:R-:W0:Y:S04]  /*0870*/  LDGDEPBAR ;  /* 0x00000000000079af */ /* 0x000e280000000000 */
[----:B------:R-:W-:Y:S06]  /*0880*/  BAR.SYNC 0x0 ;  /* 0x0000000000007b1d */ /* 0x000fec0000000000 */
[----:B------:R-:W-:Y:S01]  /*0890*/  @!PT LDS RZ, [RZ] ;  /* 0x00000000fffff984 */ /* 0x000fe20000000800 */
[----:B------:R-:W-:Y:S01]  /*08a0*/  @!PT LDS RZ, [RZ] ;  /* 0x00000000fffff984 */ /* 0x000fe20000000800 */
[----:B------:R-:W-:Y:S01]  /*08b0*/  @!PT LDS RZ, [RZ] ;  /* 0x00000000fffff984 */ /* 0x000fe20000000800 */
[----:B------:R1:W-:Y:S04]  /*08c0*/  LDGSTS.E.BYPASS.128 [R55+0x1000], [R8.64+0x80] ;  /* 0x0100008008377fae */ /* 0x0003e8000b901c48 */
[----:B------:R-:W0:Y:S04]  /*08d0*/  LDGDEPBAR ;  /* 0x00000000000079af */ /* 0x000e280000000000 */
[----:B------:R2:W-:Y:S04]  /*08e0*/  LDGSTS.E.BYPASS.128 [R55+0x6000], [R10.64+0x80] ;  /* 0x060000800a377fae */ /* 0x0005e8000b901c48 */
[----:B------:R3:W-:Y:S04]  /*08f0*/  LDGSTS.E.BYPASS.128 [R53+0x6000], [R12.64+0x80] ;  /* 0x060000800c357fae */ /* 0x0007e8000b901c48 */
        /* <DEDUP_REMOVED lines=17> */
[----:B------:R3:W-:Y:S01]  /*0a10*/  LDGSTS.E.BYPASS.128 [R53+0xa000], [R12.64+0x180] ;  /* 0x0a0001800c357fae */ /* 0x0007e2000b901c48 */
[----:B-1----:R-:W-:-:S03]  /*0a20*/  CS2R R8, SRZ ;  /* 0x0000000000087805 */ /* 0x002fc6000001ff00 */
[----:B------:R-:W0:Y:S01]  /*0a30*/  LDGDEPBAR ;  /* 0x00000000000079af */ /* 0x000e220000000000 */
[----:B--2---:R-:W-:Y:S01]  /*0a40*/  CS2R R10, SRZ ;  /* 0x00000000000a7805 */ /* 0x004fe2000001ff00 */
[----:B------:R-:W-:-:S04]  /*0a50*/  DEPBAR.LE SB0, 0x6 ;  /* 0x000081800000791a */ /* 0x000fc80000000000 */
[----:B---3--:R-:W-:Y:S06]  /*0a60*/  BAR.SYNC 0x0 ;  /* 0x0000000000007b1d */ /* 0x008fec0000000000 */
.L_x_1:
[----:B------:R-:W-:Y:S01]  /*0a70*/  LEA R60, R56, UR6, 0x8 ;  /* 0x00000006383c7c11 */ /* 0x000fe2000f8e40ff */
[----:B------:R-:W-:Y:S01]  /*0a80*/  LDS.128 R36, [R51.X4+UR5+0x800] ;  /* 0x0008000533247984 */ /* 0x000fe20008004c00 */
[----:B------:R-:W-:Y:S01]  /*0a90*/  IADD3 R50, R50, 0x1, RZ ;  /* 0x0000000132327810 */ /* 0x000fe20007ffe0ff */
[----:B------:R-:W-:Y:S01]  /*0aa0*/  UIADD3 UR4, UR4, 0x1, URZ ;  /* 0x0000000104047890 */ /* 0x000fe2000fffe03f */
[----:B------:R-:W-:Y:S01]  /*0ab0*/  IADD3 R59, R59, 0x20, RZ ;  /* 0x000000203b3b7810 */ /* 0x000fe20007ffe0ff */
[----:B------:R-:W1:Y:S01]  /*0ac0*/  LDS.128 R32, [R60+0x80] ;  /* 0x000080003c207984 */ /* 0x000e620000000c00 */
[C---:B------:R-:W-:Y:S01]  /*0ad0*/  ISETP.GE.AND P0, PT, R50.reuse, 0x4, PT ;  /* 0x000000043200780c */ /* 0x040fe20003f06270 */
[----:B------:R-:W-:Y:S01]  /*0ae0*/  UISETP.GE.AND UP0, UPT, UR4, 0x4, UPT ;  /* 0x000000040400788c */ /* 0x000fe2000bf06270 */
[C---:B------:R-:W-:Y:S01]  /*0af0*/  ISETP.GE.U32.AND P1, PT, R59.reuse, R52, PT ;  /* 0x000000343b00720c */ /* 0x040fe20003f26070 */
[----:B------:R-:W2:Y:S01]  /*0b00*/  LDS.128 R28, [R60] ;  /* 0x000000003c1c7984 */ /* 0x000ea20000000c00 */
[----:B------:R-:W-:Y:S01]  /*0b10*/  SEL R50, R50, RZ, !P0 ;  /* 0x000000ff32327207 */ /* 0x000fe20004000000 */
[----:B------:R-:W-:Y:S01]  /*0b20*/  USEL UR4, UR4, URZ, !UP0 ;  /* 0x0000003f04047287 */ /* 0x000fe2000c000000 */
[----:B------:R-:W-:Y:S01]  /*0b30*/  ISETP.GE.U32.AND P0, PT, R59, 0x8c, PT ;  /* 0x0000008c3b00780c */ /* 0x000fe20003f06070 */
[----:B------:R-:W3:Y:S02]  /*0b40*/  LDS.128 R24, [R51.X4+UR5] ;  /* 0x0000000533187984 */ /* 0x000ee40008004c00 */
[----:B------:R-:W-:-:S02]  /*0b50*/  ULEA UR6, UR4, 0x4000, 0xd ;  /* 0x0000400004067891 */ /* 0x000fc4000f8e683f */
[----:B------:R-:W4:Y:S04]  /*0b60*/  LDS.128 R40, [R51.X4+UR5+0x880] ;  /* 0x0008800533287984 */ /* 0x000f280008004c00 */
[----:B------:R-:W-:Y:S01]  /*0b70*/  LDS.128 R20, [R51.X4+UR5+0x810] ;  /* 0x0008100533147984 */ /* 0x000fe20008004c00 */
[C---:B-1----:R-:W-:Y:S01]  /*0b80*/  FFMA R12, R36.reuse, R32, R47 ;  /* 0x00000020240c7223 */ /* 0x042fe2000000002f */
[----:B--2---:R-:W-:-:S03]  /*0b90*/  FFMA R36, R36, R28, R46 ;  /* 0x0000001c24247223 */ /* 0x004fc6000000002e */
[C---:B------:R-:W-:Y:S01]  /*0ba0*/  FFMA R15, R37.reuse, R33, R12 ;  /* 0x00000021250f7223 */ /* 0x040fe2000000000c */
[----:B------:R-:W1:Y:S01]  /*0bb0*/  LDS.128 R44, [R51.X4+UR5+0x80] ;  /* 0x00008005332c7984 */ /* 0x000e620008004c00 */
[C---:B---3--:R-:W-:Y:S01]  /*0bc0*/  FFMA R18, R24.reuse, R28, R18 ;  /* 0x0000001c18127223 */ /* 0x048fe20000000012 */
[----:B------:R-:W-:Y:S01]  /*0bd0*/  FFMA R24, R24, R32, R19 ;  /* 0x0000002018187223 */ /* 0x000fe20000000013 */
[-C--:B------:R-:W-:Y:S01]  /*0be0*/  FFMA R37, R37, R29.reuse, R36 ;  /* 0x0000001d25257223 */ /* 0x080fe20000000024 */
[----:B------:R-:W-:Y:S01]  /*0bf0*/  FFMA R36, R38, R34, R15 ;  /* 0x0000002226247223 */ /* 0x000fe2000000000f */
[C---:B----4-:R-:W-:Y:S01]  /*0c00*/  FFMA R12, R40.reuse, R32, R11 ;  /* 0x00000020280c7223 */ /* 0x050fe2000000000b */
[----:B------:R-:W-:Y:S01]  /*0c10*/  FFMA R10, R40, R28, R10 ;  /* 0x0000001c280a7223 */ /* 0x000fe2000000000a */
[C---:B------:R-:W-:Y:S01]  /*0c20*/  FFMA R13, R25.reuse, R29, R18 ;  /* 0x0000001d190d7223 */ /* 0x040fe20000000012 */
[----:B------:R-:W-:Y:S01]  /*0c30*/  FFMA R25, R25, R33, R24 ;  /* 0x0000002119197223 */ /* 0x000fe20000000018 */
[----:B------:R-:W-:Y:S01]  /*0c40*/  LDS.128 R16, [R60+0x10] ;  /* 0x000010003c107984 */ /* 0x000fe20000000c00 */
[-C--:B------:R-:W-:Y:S01]  /*0c50*/  FFMA R38, R38, R30.reuse, R37 ;  /* 0x0000001e26267223 */ /* 0x080fe20000000025 */
[C---:B------:R-:W-:Y:S01]  /*0c60*/  FFMA R24, R26.reuse, R30, R13 ;  /* 0x0000001e1a187223 */ /* 0x040fe2000000000d */
[----:B------:R-:W-:-:S02]  /*0c70*/  FFMA R26, R26, R34, R25 ;  /* 0x000000221a1a7223 */ /* 0x000fc40000000019 */
[C---:B------:R-:W-:Y:S01]  /*0c80*/  FFMA R37, R39.reuse, R31, R38 ;  /* 0x0000001f27257223 */ /* 0x040fe20000000026 */
[----:B------:R-:W-:Y:S01]  /*0c90*/  FFMA R39, R39, R35, R36 ;  /* 0x0000002327277223 */ /* 0x000fe20000000024 */
[C---:B-1----:R-:W-:Y:S01]  /*0ca0*/  FFMA R32, R44.reuse, R32, R9 ;  /* 0x000000202c207223 */ /* 0x042fe20000000009 */
[----:B------:R-:W-:Y:S01]  /*0cb0*/  FFMA R8, R44, R28, R8 ;  /* 0x0000001c2c087223 */ /* 0x000fe20000000008 */
[C---:B------:R-:W-:Y:S01]  /*0cc0*/  FFMA R9, R41.reuse, R33, R12 ;  /* 0x0000002129097223 */ /* 0x040fe2000000000c */
[----:B------:R-:W-:Y:S01]  /*0cd0*/  FFMA R41, R41, R29, R10 ;  /* 0x0000001d29297223 */ /* 0x000fe2000000000a */
[C---:B------:R-:W-:Y:S01]  /*0ce0*/  FFMA R33, R45.reuse, R33, R32 ;  /* 0x000000212d217223 */ /* 0x040fe20000000020 */
[----:B------:R-:W-:Y:S01]  /*0cf0*/  FFMA R29, R45, R29, R8 ;  /* 0x0000001d2d1d7223 */ /* 0x000fe20000000008 */
[C---:B------:R-:W-:Y:S01]  /*0d00*/  FFMA R28, R42.reuse, R34, R9 ;  /* 0x000000222a1c7223 */ /* 0x040fe20000000009 */
[-C--:B------:R-:W-:Y:S01]  /*0d10*/  FFMA R42, R42, R30.reuse, R41 ;  /* 0x0000001e2a2a7223 */ /* 0x080fe20000000029 */
[----:B------:R-:W1:Y:S01]  /*0d20*/  LDS.128 R12, [R51.X4+UR5+0x10] ;  /* 0x00001005330c7984 */ /* 0x000e620008004c00 */
[C---:B------:R-:W-:Y:S01]  /*0d30*/  FFMA R30, R46.reuse, R30, R29 ;  /* 0x0000001e2e1e7223 */ /* 0x040fe2000000001d */
[----:B------:R-:W-:Y:S01]  /*0d40*/  FFMA R34, R46, R34, R33 ;  /* 0x000000222e227223 */ /* 0x000fe20000000021 */
[C---:B------:R-:W-:Y:S01]  /*0d50*/  FFMA R33, R27.reuse, R31, R24 ;  /* 0x0000001f1b217223 */ /* 0x040fe20000000018 */
[----:B------:R-:W2:Y:S01]  /*0d60*/  LDS.128 R8, [R60+0x90] ;  /* 0x000090003c087984 */ /* 0x000ea20000000c00 */
[----:B------:R-:W-:Y:S01]  /*0d70*/  FFMA R29, R27, R35, R26 ;  /* 0x000000231b1d7223 */ /* 0x000fe2000000001a */
[C---:B------:R-:W-:Y:S01]  /*0d80*/  FFMA R25, R43.reuse, R31, R42 ;  /* 0x0000001f2b197223 */ /* 0x040fe2000000002a */
[-C--:B------:R-:W-:Y:S01]  /*0d90*/  FFMA R27, R43, R35.reuse, R28 ;  /* 0x000000232b1b7223 */ /* 0x080fe2000000001c */
[C---:B------:R-:W-:Y:S01]  /*0da0*/  FFMA R35, R47.reuse, R35, R34 ;  /* 0x000000232f237223 */ /* 0x040fe20000000022 */
[----:B------:R-:W3:Y:S01]  /*0db0*/  LDS.128 R40, [R51.X4+UR5+0x890] ;  /* 0x0008900533287984 */ /* 0x000ee20008004c00 */
[----:B------:R-:W-:-:S03]  /*0dc0*/  FFMA R31, R47, R31, R30 ;  /* 0x0000001f2f1f7223 */ /* 0x000fc6000000001e */
[----:B------:R-:W4:Y:S01]  /*0dd0*/  LDS.128 R44, [R51.X4+UR5+0x90] ;  /* 0x00009005332c7984 */ /* 0x000f220008004c00 */
[C---:B-1----:R-:W-:Y:S01]  /*0de0*/  FFMA R24, R12.reuse, R16, R33 ;  /* 0x000000100c187223 */ /* 0x042fe20000000021 */
[-C--:B--2---:R-:W-:Y:S01]  /*0df0*/  FFMA R26, R12, R8.reuse, R29 ;  /* 0x000000080c1a7223 */ /* 0x084fe2000000001d */
[C---:B------:R-:W-:Y:S02]  /*0e00*/  FFMA R12, R20.reuse, R8, R39 ;  /* 0x00000008140c7223 */ /* 0x040fe40000000027 */
[C---:B------:R-:W-:Y:S01]  /*0e10*/  FFMA R29, R13.reuse, R17, R24 ;  /* 0x000000110d1d7223 */ /* 0x040fe20000000018 */
[----:B------:R-:W-:Y:S01]  /*0e20*/  FFMA R20, R20, R16, R37 ;  /* 0x0000001014147223 */ /* 0x000fe20000000025 */
[-C--:B------:R-:W-:Y:S01]  /*0e30*/  FFMA R13, R13, R9.reuse, R26 ;  /* 0x000000090d0d7223 */ /* 0x080fe2000000001a */
[C---:B---3--:R-:W-:Y:S01]  /*0e40*/  FFMA R24, R40.reuse, R8, R27 ;  /* 0x0000000828187223 */ /* 0x048fe2000000001b */
[-C--:B------:R-:W-:Y:S01]  /*0e50*/  FFMA R33, R21, R9.reuse, R12 ;  /* 0x0000000915217223 */ /* 0x080fe2000000000c */
[----:B------:R-:W-:Y:S01]  /*0e60*/  FFMA R40, R40, R16, R25 ;  /* 0x0000001028287223 */ /* 0x000fe20000000019 */
[C---:B------:R-:W-:Y:S01]  /*0e70*/  FFMA R12, R14.reuse, R18, R29 ;  /* 0x000000120e0c7223 */ /* 0x040fe2000000001d */
[----:B------:R-:W-:Y:S01]  /*0e80*/  FFMA R14, R14, R10, R13 ;  /* 0x0000000a0e0e7223 */ /* 0x000fe2000000000d */
[C---:B----4-:R-:W-:Y:S01]  /*0e90*/  FFMA R8, R44.reuse, R8, R35 ;  /* 0x000000082c087223 */ /* 0x050fe20000000023 */
[C---:B------:R-:W-:Y:S01]  /*0ea0*/  FFMA R13, R41.reuse, R9, R24 ;  /* 0x00000009290d7223 */ /* 0x040fe20000000018 */
[----:B------:R-:W-:Y:S01]  /*0eb0*/  FFMA R16, R44, R16, R31 ;  /* 0x000000102c107223 */ /* 0x000fe2000000001f */
[-C--:B------:R-:W-:Y:S01]  /*0ec0*/  FFMA R41, R41, R17.reuse, R40 ;  /* 0x0000001129297223 */ /* 0x080fe20000000028 */
[----:B------:R-:W-:Y:S01]  /*0ed0*/  FFMA R21, R21, R17, R20 ;  /* 0x0000001115157223 */ /* 0x000fe20000000014 */
[C---:B------:R-:W-:Y:S01]  /*0ee0*/  FFMA R9, R45.reuse, R9, R8 ;  /* 0x000000092d097223 */ /* 0x040fe20000000008 */
[C---:B------:R-:W-:Y:S01]  /*0ef0*/  FFMA R8, R42.reuse, R10, R13 ;  /* 0x0000000a2a087223 */ /* 0x040fe2000000000d */
[----:B------:R-:W-:Y:S01]  /*0f00*/  FFMA R17, R45, R17, R16 ;  /* 0x000000112d117223 */ /* 0x000fe20000000010 */
[----:B------:R-:W-:Y:S01]  /*0f10*/  FFMA R42, R42, R18, R41 ;  /* 0x000000122a2a7223 */ /* 0x000fe20000000029 */
[C---:B------:R-:W-:Y:S01]  /*0f20*/  FFMA R20, R22.reuse, R10, R33 ;  /* 0x0000000a16147223 */ /* 0x040fe20000000021 */
[----:B------:R-:W-:Y:S01]  /*0f30*/  LDS.128 R24, [R60+0xa0] ;  /* 0x0000a0003c187984 */ /* 0x000fe20000000c00 */
[-C--:B------:R-:W-:Y:S01]  /*0f40*/  FFMA R22, R22, R18.reuse, R21 ;  /* 0x0000001216167223 */ /* 0x080fe20000000015 */
[C---:B------:R-:W-:Y:S01]  /*0f50*/  FFMA R18, R46.reuse, R18, R17 ;  /* 0x000000122e127223 */ /* 0x040fe20000000011 */
[----:B------:R-:W-:Y:S01]  /*0f60*/  FFMA R10, R46, R10, R9 ;  /* 0x0000000a2e0a7223 */ /* 0x000fe20000000009 */
[----:B------:R-:W1:Y:S01]  /*0f70*/  LDS.128 R36, [R51.X4+UR5+0x820] ;  /* 0x0008200533247984 */ /* 0x000e620008004c00 */
[C---:B------:R-:W-:Y:S01]  /*0f80*/  FFMA R9, R43.reuse, R19, R42 ;  /* 0x000000132b097223 */ /* 0x040fe2000000002a */
[----:B------:R-:W-:Y:S01]  /*0f90*/  FFMA R13, R43, R11, R8 ;  /* 0x0000000b2b0d7223 */ /* 0x000fe20000000008 */
[-C--:B------:R-:W-:Y:S01]  /*0fa0*/  FFMA R17, R15, R19.reuse, R12 ;  /* 0x000000130f117223 */ /* 0x080fe2000000000c */
[----:B------:R-:W-:Y:S01]  /*0fb0*/  LDS.128 R28, [R51.X4+UR5+0x20] ;  /* 0x00002005331c7984 */ /* 0x000fe20008004c00 */
[----:B------:R-:W-:Y:S01]  /*0fc0*/  FFMA R21, R23, R19, R22 ;  /* 0x0000001317157223 */ /* 0x000fe20000000016 */
[-C--:B------:R-:W-:Y:S01]  /*0fd0*/  FFMA R15, R15, R11.reuse, R14 ;  /* 0x0000000b0f0f7223 */ /* 0x080fe2000000000e */
[-C--:B------:R-:W-:Y:S01]  /*0fe0*/  FFMA R23, R23, R11.reuse, R20 ;  /* 0x0000000b17177223 */ /* 0x080fe20000000014 */
[----:B------:R-:W2:Y:S01]  /*0ff0*/  LDS.128 R32, [R60+0x20] ;  /* 0x000020003c207984 */ /* 0x000ea20000000c00 */
[C---:B------:R-:W-:Y:S01]  /*1000*/  FFMA R11, R47.reuse, R11, R10 ;  /* 0x0000000b2f0b7223 */ /* 0x040fe2000000000a */
[----:B------:R-:W-:-:S02]  /*1010*/  FFMA R19, R47, R19, R18 ;  /* 0x000000132f137223 */ /* 0x000fc40000000012 */
[----:B------:R-:W3:Y:S04]  /*1020*/  LDS.128 R40, [R51.X4+UR5+0x8a0] ;  /* 0x0008a00533287984 */ /* 0x000ee80008004c00 */
[----:B------:R-:W4:Y:S01]  /*1030*/  LDS.128 R44, [R51.X4+UR5+0xa0] ;  /* 0x0000a005332c7984 */ /* 0x000f220008004c00 */
[----:B-1----:R-:W-:Y:S01]  /*1040*/  FFMA R8, R36, R24, R23 ;  /* 0x0000001824087223 */ /* 0x002fe20000000017 */
[----:B--2---:R-:W-:-:S03]  /*1050*/  FFMA R10, R28, R32, R17 ;  /* 0x000000201c0a7223 */ /* 0x004fc60000000011 */
[----:B------:R-:W-:Y:S01]  /*1060*/  FFMA R17, R37, R25, R8 ;  /* 0x0000001925117223 */ /* 0x000fe20000000008 */
[----:B------:R-:W-:Y:S01]  /*1070*/  FFMA R28, R28, R24, R15 ;  /* 0x000000181c1c7223 */ /* 0x000fe2000000000f */
[----:B------:R-:W-:Y:S01]  /*1080*/  FFMA R36, R36, R32, R21 ;  /* 0x0000002024247223 */ /* 0x000fe20000000015 */
[C---:B---3--:R-:W-:Y:S01]  /*1090*/  FFMA R8, R40.reuse, R24, R13 ;  /* 0x0000001828087223 */ /* 0x048fe2000000000d */
[----:B------:R-:W-:Y:S01]  /*10a0*/  FFMA R40, R40, R32, R9 ;  /* 0x0000002028287223 */ /* 0x000fe20000000009 */
[C---:B------:R-:W-:Y:S01]  /*10b0*/  FFMA R15, R29.reuse, R33, R10 ;  /* 0x000000211d0f7223 */ /* 0x040fe2000000000a */
[-C--:B------:R-:W-:Y:S01]  /*10c0*/  FFMA R29, R29, R25.reuse, R28 ;  /* 0x000000191d1d7223 */ /* 0x080fe2000000001c */
[C---:B----4-:R-:W-:Y:S01]  /*10d0*/  FFMA R24, R44.reuse, R24, R11 ;  /* 0x000000182c187223 */ /* 0x050fe2000000000b */
[C---:B------:R-:W-:Y:S01]  /*10e0*/  FFMA R9, R41.reuse, R25, R8 ;  /* 0x0000001929097223 */ /* 0x040fe20000000008 */
[----:B------:R-:W-:Y:S01]  /*10f0*/  FFMA R32, R44, R32, R19 ;  /* 0x000000202c207223 */ /* 0x000fe20000000013 */
[-C--:B------:R-:W-:Y:S01]  /*1100*/  FFMA R41, R41, R33.reuse, R40 ;  /* 0x0000002129297223 */ /* 0x080fe20000000028 */
[----:B------:R-:W-:Y:S01]  /*1110*/  FFMA R37, R37, R33, R36 ;  /* 0x0000002125257223 */ /* 0x000fe20000000024 */
[C---:B------:R-:W-:Y:S01]  /*1120*/  FFMA R25, R45.reuse, R25, R24 ;  /* 0x000000192d197223 */ /* 0x040fe20000000018 */
[----:B------:R-:W-:Y:S01]  /*1130*/  FFMA R28, R30, R34, R15 ;  /* 0x000000221e1c7223 */ /* 0x000fe2000000000f */
[-C--:B------:R-:W-:Y:S01]  /*1140*/  FFMA R36, R38, R26.reuse, R17 ;  /* 0x0000001a26247223 */ /* 0x080fe20000000011 */
[C---:B------:R-:W-:Y:S01]  /*1150*/  FFMA R24, R42.reuse, R26, R9 ;  /* 0x0000001a2a187223 */ /* 0x040fe20000000009 */
[----:B------:R-:W-:Y:S01]  /*1160*/  FFMA R33, R45, R33, R32 ;  /* 0x000000212d217223 */ /* 0x000fe20000000020 */
[-C--:B------:R-:W-:Y:S01]  /*1170*/  FFMA R42, R42, R34.reuse, R41 ;  /* 0x000000222a2a7223 */ /* 0x080fe20000000029 */
[----:B------:R-:W-:Y:S01]  /*1180*/  LDS.128 R12, [R51.X4+UR5+0x30] ;  /* 0x00003005330c7984 */ /* 0x000fe20008004c00 */
[----:B------:R-:W-:Y:S01]  /*1190*/  FFMA R38, R38, R34, R37 ;  /* 0x0000002226267223 */ /* 0x000fe20000000025 */
[----:B------:R-:W-:Y:S01]  /*11a0*/  FFMA R30, R30, R26, R29 ;  /* 0x0000001a1e1e7223 */ /* 0x000fe2000000001d */
[C---:B------:R-:W-:Y:S01]  /*11b0*/  FFMA R34, R46.reuse, R34, R33 ;  /* 0x000000222e227223 */ /* 0x040fe20000000021 */
[----:B------:R-:W1:Y:S01]  /*11c0*/  LDS.128 R16, [R60+0x30] ;  /* 0x000030003c107984 */ /* 0x000e620000000c00 */
[----:B------:R-:W-:Y:S01]  /*11d0*/  FFMA R26, R46, R26, R25 ;  /* 0x0000001a2e1a7223 */ /* 0x000fe20000000019 */
[C---:B------:R-:W-:Y:S01]  /*11e0*/  FFMA R25, R43.reuse, R35, R42 ;  /* 0x000000232b197223 */ /* 0x040fe2000000002a */
[----:B------:R-:W-:Y:S01]  /*11f0*/  FFMA R29, R43, R27, R24 ;  /* 0x0000001b2b1d7223 */ /* 0x000fe20000000018 */
[----:B------:R-:W2:Y:S01]  /*1200*/  LDS.128 R8, [R60+0xb0] ;  /* 0x0000b0003c087984 */ /* 0x000ea20000000c00 */
[-C--:B------:R-:W-:Y:S01]  /*1210*/  FFMA R33, R31, R35.reuse, R28 ;  /* 0x000000231f217223 */ /* 0x080fe2000000001c */
[----:B------:R-:W-:Y:S01]  /*1220*/  FFMA R37, R39, R35, R38 ;  /* 0x0000002327257223 */ /* 0x000fe20000000026 */
[-C--:B------:R-:W-:Y:S01]  /*1230*/  FFMA R31, R31, R27.reuse, R30 ;  /* 0x0000001b1f1f7223 */ /* 0x080fe2000000001e */
[----:B------:R-:W3:Y:S01]  /*1240*/  LDS.128 R20, [R51.X4+UR5+0x830] ;  /* 0x0008300533147984 */ /* 0x000ee20008004c00 */
[-C--:B------:R-:W-:Y:S01]  /*1250*/  FFMA R39, R39, R27.reuse, R36 ;  /* 0x0000001b27277223 */ /* 0x080fe20000000024 */
[C---:B------:R-:W-:Y:S01]  /*1260*/  FFMA R27, R47.reuse, R27, R26 ;  /* 0x0000001b2f1b7223 */ /* 0x040fe2000000001a */
[----:B------:R-:W-:Y:S01]  /*1270*/  FFMA R35, R47, R35, R34 ;  /* 0x000000232f237223 */ /* 0x000fe20000000022 */
[----:B------:R-:W4:Y:S04]  /*1280*/  LDS.128 R40, [R51.X4+UR5+0x8b0] ;  /* 0x0008b00533287984 */ /* 0x000f280008004c00 */
[----:B------:R-:W5:Y:S01]  /*1290*/  LDS.128 R44, [R51.X4+UR5+0xb0] ;  /* 0x0000b005332c7984 */ /* 0x000f620008004c00 */
[C---:B-1----:R-:W-:Y:S01]  /*12a0*/  FFMA R24, R12.reuse, R16, R33 ;  /* 0x000000100c187223 */ /* 0x042fe20000000021 */
[----:B--2---:R-:W-:-:S03]  /*12b0*/  FFMA R26, R12, R8, R31 ;  /* 0x000000080c1a7223 */ /* 0x004fc6000000001f */
[C---:B------:R-:W-:Y:S01]  /*12c0*/  FFMA R31, R13.reuse, R17, R24 ;  /* 0x000000110d1f7223 */ /* 0x040fe20000000018 */
[C---:B---3--:R-:W-:Y:S01]  /*12d0*/  FFMA R12, R20.reuse, R8, R39 ;  /* 0x00000008140c7223 */ /* 0x048fe20000000027 */
[-C--:B------:R-:W-:Y:S01]  /*12e0*/  FFMA R13, R13, R9.reuse, R26 ;  /* 0x000000090d0d7223 */ /* 0x080fe2000000001a */
[----:B------:R-:W-:Y:S01]  /*12f0*/  FFMA R20, R20, R16, R37 ;  /* 0x0000001014147223 */ /* 0x000fe20000000025 */
[C---:B----4-:R-:W-:Y:S01]  /*1300*/  FFMA R24, R40.reuse, R8, R29 ;  /* 0x0000000828187223 */ /* 0x050fe2000000001d */
[-C--:B------:R-:W-:Y:S01]  /*1310*/  FFMA R33, R21, R9.reuse, R12 ;  /* 0x0000000915217223 */ /* 0x080fe2000000000c */
[----:B------:R-:W-:Y:S01]  /*1320*/  FFMA R40, R40, R16, R25 ;  /* 0x0000001028287223 */ /* 0x000fe20000000019 */
[C---:B------:R-:W-:Y:S01]  /*1330*/  FFMA R12, R14.reuse, R18, R31 ;  /* 0x000000120e0c7223 */ /* 0x040fe2000000001f */
[----:B------:R-:W-:Y:S01]  /*1340*/  FFMA R14, R14, R10, R13 ;  /* 0x0000000a0e0e7223 */ /* 0x000fe2000000000d */
[C---:B-----5:R-:W-:Y:S01]  /*1350*/  FFMA R8, R44.reuse, R8, R27 ;  /* 0x000000082c087223 */ /* 0x060fe2000000001b */
[C---:B------:R-:W-:Y:S01]  /*1360*/  FFMA R13, R41.reuse, R9, R24 ;  /* 0x00000009290d7223 */ /* 0x040fe20000000018 */
[----:B------:R-:W-:Y:S01]  /*1370*/  FFMA R41, R41, R17, R40 ;  /* 0x0000001129297223 */ /* 0x000fe20000000028 */
[----:B------:R-:W-:Y:S01]  /*1380*/  FFMA R16, R44, R16, R35 ;  /* 0x000000102c107223 */ /* 0x000fe20000000023 */
[----:B------:R-:W-:Y:S01]  /*1390*/  FFMA R9, R45, R9, R8 ;  /* 0x000000092d097223 */ /* 0x000fe20000000008 */
[-C--:B------:R-:W-:Y:S01]  /*13a0*/  FFMA R21, R21, R17.reuse, R20 ;  /* 0x0000001115157223 */ /* 0x080fe20000000014 */
[C---:B------:R-:W-:Y:S01]  /*13b0*/  FFMA R8, R42.reuse, R10, R13 ;  /* 0x0000000a2a087223 */ /* 0x040fe2000000000d */
[----:B------:R-:W-:Y:S01]  /*13c0*/  FFMA R42, R42, R18, R41 ;  /* 0x000000122a2a7223 */ /* 0x000fe20000000029 */
[----:B------:R-:W-:Y:S01]  /*13d0*/  FFMA R17, R45, R17, R16 ;  /* 0x000000112d117223 */ /* 0x000fe20000000010 */
[----:B------:R-:W-:Y:S01]  /*13e0*/  LDS.128 R24, [R60+0xc0] ;  /* 0x0000c0003c187984 */ /* 0x000fe20000000c00 */
[C---:B------:R-:W-:Y:S01]  /*13f0*/  FFMA R20, R22.reuse, R10, R33 ;  /* 0x0000000a16147223 */ /* 0x040fe20000000021 */
[----:B------:R-:W-:Y:S01]  /*1400*/  FFMA R22, R22, R18, R21 ;  /* 0x0000001216167223 */ /* 0x000fe20000000015 */
[C---:B------:R-:W-:Y:S01]  /*1410*/  FFMA R10, R46.reuse, R10, R9 ;  /* 0x0000000a2e0a7223 */ /* 0x040fe20000000009 */
[----:B------:R-:W1:Y:S01]  /*1420*/  LDS.128 R28, [R51.X4+UR5+0x840] ;  /* 0x00084005331c7984 */ /* 0x000e620008004c00 */
[----:B------:R-:W-:Y:S01]  /*1430*/  FFMA R18, R46, R18, R17 ;  /* 0x000000122e127223 */ /* 0x000fe20000000011 */
[C---:B------:R-:W-:Y:S01]  /*1440*/  FFMA R9, R43.reuse, R19, R42 ;  /* 0x000000132b097223 */ /* 0x040fe2000000002a */
[----:B------:R-:W-:Y:S01]  /*1450*/  FFMA R13, R43, R11, R8 ;  /* 0x0000000b2b0d7223 */ /* 0x000fe20000000008 */
[----:B------:R-:W-:Y:S01]  /*1460*/  LDS.128 R36, [R51.X4+UR5+0x40] ;  /* 0x0000400533247984 */ /* 0x000fe20008004c00 */
[-C--:B------:R-:W-:Y:S01]  /*1470*/  FFMA R17, R15, R19.reuse, R12 ;  /* 0x000000130f117223 */ /* 0x080fe2000000000c */
[----:B------:R-:W-:Y:S01]  /*1480*/  FFMA R21, R23, R19, R22 ;  /* 0x0000001317157223 */ /* 0x000fe20000000016 */
[-C--:B------:R-:W-:Y:S01]  /*1490*/  FFMA R15, R15, R11.reuse, R14 ;  /* 0x0000000b0f0f7223 */ /* 0x080fe2000000000e */
[----:B------:R-:W2:Y:S01]  /*14a0*/  LDS.128 R32, [R60+0x40] ;  /* 0x000040003c207984 */ /* 0x000ea20000000c00 */
[-C--:B------:R-:W-:Y:S01]  /*14b0*/  FFMA R23, R23, R11.reuse, R20 ;  /* 0x0000000b17177223 */ /* 0x080fe20000000014 */
[C---:B------:R-:W-:Y:S01]  /*14c0*/  FFMA R11, R47.reuse, R11, R10 ;  /* 0x0000000b2f0b7223 */ /* 0x040fe2000000000a */
[----:B------:R-:W-:Y:S01]  /*14d0*/  FFMA R19, R47, R19, R18 ;  /* 0x000000132f137223 */ /* 0x000fe20000000012 */
        /* <DEDUP_REMOVED lines=14> */
[----:B------:R-:W-:Y:S01]  /*15c0*/  FFMA R41, R41, R33, R40 ;  /* 0x0000002129297223 */ /* 0x000fe20000000028 */
[----:B------:R-:W-:Y:S01]  /*15d0*/  FFMA R25, R45, R25, R24 ;  /* 0x000000192d197223 */ /* 0x000fe20000000018 */
[-C--:B------:R-:W-:Y:S01]  /*15e0*/  FFMA R29, R29, R33.reuse, R28 ;  /* 0x000000211d1d7223 */ /* 0x080fe2000000001c */
[-C--:B------:R-:W-:Y:S01]  /*15f0*/  FFMA R36, R30, R26.reuse, R17 ;  /* 0x0000001a1e247223 */ /* 0x080fe20000000011 */
[----:B------:R-:W-:Y:S01]  /*1600*/  FFMA R24, R42, R26, R9 ;  /* 0x0000001a2a187223 */ /* 0x000fe20000000009 */
[-C--:B------:R-:W-:Y:S01]  /*1610*/  FFMA R28, R38, R34.reuse, R15 ;  /* 0x00000022261c7223 */ /* 0x080fe2000000000f */
[----:B------:R-:W-:Y:S01]  /*1620*/  LDS.128 R8, [R51.X4+UR5+0x50] ;  /* 0x0000500533087984 */ /* 0x000fe20008004c00 */
[----:B------:R-:W-:Y:S01]  /*1630*/  FFMA R33, R45, R33, R32 ;  /* 0x000000212d217223 */ /* 0x000fe20000000020 */
[-C--:B------:R-:W-:Y:S01]  /*1640*/  FFMA R42, R42, R34.reuse, R41 ;  /* 0x000000222a2a7223 */ /* 0x080fe20000000029 */
[----:B------:R-:W-:Y:S01]  /*1650*/  FFMA R30, R30, R34, R29 ;  /* 0x000000221e1e7223 */ /* 0x000fe2000000001d */
[----:B------:R-:W1:Y:S01]  /*1660*/  LDS.128 R16, [R60+0x50] ;  /* 0x000050003c107984 */ /* 0x000e620000000c00 */
[----:B------:R-:W-:Y:S01]  /*1670*/  FFMA R38, R38, R26, R37 ;  /* 0x0000001a26267223 */ /* 0x000fe20000000025 */
[C---:B------:R-:W-:Y:S01]  /*1680*/  FFMA R34, R46.reuse, R34, R33 ;  /* 0x000000222e227223 */ /* 0x040fe20000000021 */
[----:B------:R-:W-:Y:S01]  /*1690*/  FFMA R26, R46, R26, R25 ;  /* 0x0000001a2e1a7223 */ /* 0x000fe20000000019 */
[----:B------:R-:W2:Y:S01]  /*16a0*/  LDS.128 R20, [R60+0xd0] ;  /* 0x0000d0003c147984 */ /* 0x000ea20000000c00 */
[-C--:B------:R-:W-:Y:S01]  /*16b0*/  FFMA R33, R39, R35.reuse, R28 ;  /* 0x0000002327217223 */ /* 0x080fe2000000001c */
[-C--:B------:R-:W-:Y:S01]  /*16c0*/  FFMA R37, R31, R35.reuse, R30 ;  /* 0x000000231f257223 */ /* 0x080fe2000000001e */
[C---:B------:R-:W-:Y:S01]  /*16d0*/  FFMA R25, R43.reuse, R35, R42 ;  /* 0x000000232b197223 */ /* 0x040fe2000000002a */
[----:B------:R-:W3:Y:S01]  /*16e0*/  LDS.128 R12, [R51.X4+UR5+0x850] ;  /* 0x00085005330c7984 */ /* 0x000ee20008004c00 */
[-C--:B------:R-:W-:Y:S01]  /*16f0*/  FFMA R29, R43, R27.reuse, R24 ;  /* 0x0000001b2b1d7223 */ /* 0x080fe20000000018 */
[-C--:B------:R-:W-:Y:S01]  /*1700*/  FFMA R39, R39, R27.reuse, R38 ;  /* 0x0000001b27277223 */ /* 0x080fe20000000026 */
[-C--:B------:R-:W-:Y:S01]  /*1710*/  FFMA R31, R31, R27.reuse, R36 ;  /* 0x0000001b1f1f7223 */ /* 0x080fe20000000024 */
[----:B------:R-:W4:Y:S01]  /*1720*/  LDS.128 R40, [R51.X4+UR5+0x8d0] ;  /* 0x0008d00533287984 */ /* 0x000f220008004c00 */
[C---:B------:R-:W-:Y:S01]  /*1730*/  FFMA R27, R47.reuse, R27, R26 ;  /* 0x0000001b2f1b7223 */ /* 0x040fe2000000001a */
[----:B------:R-:W-:-:S02]  /*1740*/  FFMA R35, R47, R35, R34 ;  /* 0x000000232f237223 */ /* 0x000fc40000000022 */
[----:B------:R-:W5:Y:S01]  /*1750*/  LDS.128 R44, [R51.X4+UR5+0xd0] ;  /* 0x0000d005332c7984 */ /* 0x000f620008004c00 */
[C---:B-1----:R-:W-:Y:S01]  /*1760*/  FFMA R24, R8.reuse, R16, R33 ;  /* 0x0000001008187223 */ /* 0x042fe20000000021 */
[-C--:B--2---:R-:W-:Y:S01]  /*1770*/  FFMA R26, R8, R20.reuse, R39 ;  /* 0x00000014081a7223 */ /* 0x084fe20000000027 */
[C---:B---3--:R-:W-:Y:S01]  /*1780*/  FFMA R8, R12.reuse, R20, R31 ;  /* 0x000000140c087223 */ /* 0x048fe2000000001f */
[----:B------:R-:W-:Y:S01]  /*1790*/  FFMA R12, R12, R16, R37 ;  /* 0x000000100c0c7223 */ /* 0x000fe20000000025 */
[C---:B------:R-:W-:Y:S01]  /*17a0*/  FFMA R31, R9.reuse, R17, R24 ;  /* 0x00000011091f7223 */ /* 0x040fe20000000018 */
[-C--:B------:R-:W-:Y:S01]  /*17b0*/  FFMA R9, R9, R21.reuse, R26 ;  /* 0x0000001509097223 */ /* 0x080fe2000000001a */
[C---:B------:R-:W-:Y:S01]  /*17c0*/  FFMA R33, R13.reuse, R21, R8 ;  /* 0x000000150d217223 */ /* 0x040fe20000000008 */
[C---:B----4-:R-:W-:Y:S01]  /*17d0*/  FFMA R24, R40.reuse, R20, R29 ;  /* 0x0000001428187223 */ /* 0x050fe2000000001d */
[----:B------:R-:W-:Y:S01]  /*17e0*/  FFMA R13, R13, R17, R12 ;  /* 0x000000110d0d7223 */ /* 0x000fe2000000000c */
[----:B------:R-:W-:Y:S01]  /*17f0*/  FFMA R40, R40, R16, R25 ;  /* 0x0000001028287223 */ /* 0x000fe20000000019 */
[----:B------:R-:W-:Y:S01]  /*1800*/  FFMA R8, R10, R18, R31 ;  /* 0x000000120a087223 */ /* 0x000fe2000000001f */
[----:B------:R-:W-:Y:S01]  /*1810*/  FFMA R12, R14, R22, R33 ;  /* 0x000000160e0c7223 */ /* 0x000fe20000000021 */
[----:B-----5:R-:W-:Y:S01]  /*1820*/  FFMA R16, R44, R16, R35 ;  /* 0x000000102c107223 */ /* 0x020fe20000000023 */
[----:B------:R-:W-:Y:S01]  /*1830*/  LDS.128 R28, [R51.X4+UR5+0x60] ;  /* 0x00006005331c7984 */ /* 0x000fe20008004c00 */
[----:B------:R-:W-:Y:S01]  /*1840*/  FFMA R10, R10, R22, R9 ;  /* 0x000000160a0a7223 */ /* 0x000fe20000000009 */
[----:B------:R-:W-:Y:S01]  /*1850*/  FFMA R20, R44, R20, R27 ;  /* 0x000000142c147223 */ /* 0x000fe2000000001b */
[C---:B------:R-:W-:Y:S01]  /*1860*/  FFMA R9, R41.reuse, R21, R24 ;  /* 0x0000001529097223 */ /* 0x040fe20000000018 */
[----:B------:R-:W1:Y:S01]  /*1870*/  LDS.128 R32, [R60+0x60] ;  /* 0x000060003c207984 */ /* 0x000e620000000c00 */
[-C--:B------:R-:W-:Y:S01]  /*1880*/  FFMA R41, R41, R17.reuse, R40 ;  /* 0x0000001129297223 */ /* 0x080fe20000000028 */
[----:B------:R-:W-:Y:S01]  /*1890*/  FFMA R17, R45, R17, R16 ;  /* 0x000000112d117223 */ /* 0x000fe20000000010 */
[----:B------:R-:W-:Y:S01]  /*18a0*/  FFMA R16, R42, R22, R9 ;  /* 0x000000162a107223 */ /* 0x000fe20000000009 */
[----:B------:R-:W2:Y:S01]  /*18b0*/  LDS.128 R36, [R60+0xe0] ;  /* 0x0000e0003c247984 */ /* 0x000ea20000000c00 */
[-C--:B------:R-:W-:Y:S01]  /*18c0*/  FFMA R14, R14, R18.reuse, R13 ;  /* 0x000000120e0e7223 */ /* 0x080fe2000000000d */
[-C--:B------:R-:W-:Y:S01]  /*18d0*/  FFMA R42, R42, R18.reuse, R41 ;  /* 0x000000122a2a7223 */ /* 0x080fe20000000029 */
[----:B------:R-:W-:Y:S01]  /*18e0*/  FFMA R18, R46, R18, R17 ;  /* 0x000000122e127223 */ /* 0x000fe20000000011 */
[----:B------:R-:W3:Y:S01]  /*18f0*/  LDS.128 R24, [R51.X4+UR5+0x860] ;  /* 0x0008600533187984 */ /* 0x000ee20008004c00 */
[C---:B------:R-:W-:Y:S01]  /*1900*/  FFMA R9, R11.reuse, R19, R8 ;  /* 0x000000130b097223 */ /* 0x040fe20000000008 */
[----:B------:R-:W-:Y:S01]  /*1910*/  FFMA R11, R11, R23, R10 ;  /* 0x000000170b0b7223 */ /* 0x000fe2000000000a */
[-C--:B------:R-:W-:Y:S01]  /*1920*/  FFMA R13, R15, R19.reuse, R14 ;  /* 0x000000130f0d7223 */ /* 0x080fe2000000000e */
[-C--:B------:R-:W-:Y:S01]  /*1930*/  FFMA R17, R43, R19.reuse, R42 ;  /* 0x000000132b117223 */ /* 0x080fe2000000002a */
[----:B------:R-:W-:Y:S01]  /*1940*/  FFMA R19, R47, R19, R18 ;  /* 0x000000132f137223 */ /* 0x000fe20000000012 */
[-C--:B------:R-:W-:Y:S01]  /*1950*/  FFMA R15, R15, R23.reuse, R12 ;  /* 0x000000170f0f7223 */ /* 0x080fe2000000000c */
[----:B------:R-:W-:Y:S01]  /*1960*/  FFMA R43, R43, R23, R16 ;  /* 0x000000172b2b7223 */ /* 0x000fe20000000010 */
[----:B------:R-:W-:-:S04]  /*1970*/  FFMA R21, R45, R21, R20 ;  /* 0x000000152d157223 */ /* 0x000fc80000000014 */
[----:B------:R-:W-:-:S04]  /*1980*/  FFMA R22, R46, R22, R21 ;  /* 0x000000162e167223 */ /* 0x000fc80000000015 */
[----:B------:R-:W-:Y:S02]  /*1990*/  FFMA R23, R47, R23, R22 ;  /* 0x000000172f177223 */ /* 0x000fe40000000016 */
        /* <DEDUP_REMOVED lines=8> */
[----:B------:R-:W2:Y:S01]  /*1a20*/  LDS.128 R12, [R51.X4+UR5+0xe0] ;  /* 0x0000e005330c7984 */ /* 0x000ea20008004c00 */
[C---:B------:R-:W-:Y:S01]  /*1a30*/  FFMA R41, R25.reuse, R37, R16 ;  /* 0x0000002519297223 */ /* 0x040fe20000000010 */
[----:B------:R-:W-:Y:S01]  /*1a40*/  FFMA R25, R25, R33, R24 ;  /* 0x0000002119197223 */ /* 0x000fe20000000018 */
[C---:B------:R-:W-:Y:S01]  /*1a50*/  FFMA R24, R30.reuse, R34, R21 ;  /* 0x000000221e187223 */ /* 0x040fe20000000015 */
[-C--:B------:R-:W-:Y:S01]  /*1a60*/  FFMA R30, R30, R38.reuse, R29 ;  /* 0x000000261e1e7223 */ /* 0x080fe2000000001d */
[C---:B------:R-:W-:Y:S01]  /*1a70*/  FFMA R28, R26.reuse, R38, R41 ;  /* 0x000000261a1c7223 */ /* 0x040fe20000000029 */
[----:B------:R-:W-:-:S03]  /*1a80*/  FFMA R26, R26, R34, R25 ;  /* 0x000000221a1a7223 */ /* 0x000fc60000000019 */
[----:B------:R-:W-:Y:S01]  /*1a90*/  FFMA R29, R27, R39, R28 ;  /* 0x000000271b1d7223 */ /* 0x000fe2000000001c */
[C---:B-1----:R-:W-:Y:S01]  /*1aa0*/  FFMA R16, R8.reuse, R32, R17 ;  /* 0x0000002008107223 */ /* 0x042fe20000000011 */
[-C--:B------:R-:W-:Y:S02]  /*1ab0*/  FFMA R8, R8, R36.reuse, R43 ;  /* 0x0000002408087223 */ /* 0x080fe4000000002b */
[----:B------:R-:W-:Y:S01]  /*1ac0*/  LDS.128 R40, [R60+0xf0] ;  /* 0x0000f0003c287984 */ /* 0x000fe20000000c00 */
[C---:B------:R-:W-:Y:S01]  /*1ad0*/  FFMA R25, R9.reuse, R33, R16 ;  /* 0x0000002109197223 */ /* 0x040fe20000000010 */
[C---:B--2---:R-:W-:Y:S01]  /*1ae0*/  FFMA R36, R12.reuse, R36, R23 ;  /* 0x000000240c247223 */ /* 0x044fe20000000017 */
[----:B------:R-:W-:Y:S01]  /*1af0*/  FFMA R12, R12, R32, R19 ;  /* 0x000000200c0c7223 */ /* 0x000fe20000000013 */
[----:B------:R-:W-:Y:S01]  /*1b00*/  LDS.128 R20, [R60+0x70] ;  /* 0x000070003c147984 */ /* 0x000fe20000000c00 */
[-C--:B------:R-:W-:Y:S01]  /*1b10*/  FFMA R9, R9, R37.reuse, R8 ;  /* 0x0000002509097223 */ /* 0x080fe20000000008 */
[C---:B------:R-:W-:Y:S01]  /*1b20*/  FFMA R37, R13.reuse, R37, R36 ;  /* 0x000000250d257223 */ /* 0x040fe20000000024 */
[----:B------:R-:W-:Y:S01]  /*1b30*/  FFMA R13, R13, R33, R12 ;  /* 0x000000210d0d7223 */ /* 0x000fe2000000000c */
[----:B------:R-:W1:Y:S01]  /*1b40*/  LDS.128 R16, [R51.X4+UR5+0x70] ;  /* 0x0000700533107984 */ /* 0x000e620008004c00 */
[C---:B------:R-:W-:Y:S01]  /*1b50*/  FFMA R8, R10.reuse, R38, R9 ;  /* 0x000000260a087223 */ /* 0x040fe20000000009 */
[-C--:B------:R-:W-:Y:S01]  /*1b60*/  FFMA R10, R10, R34.reuse, R25 ;  /* 0x000000220a0a7223 */ /* 0x080fe20000000019 */
[-C--:B------:R-:W-:Y:S01]  /*1b70*/  FFMA R9, R31, R35.reuse, R24 ;  /* 0x000000231f097223 */ /* 0x080fe20000000018 */
[C---:B------:R-:W-:Y:S01]  /*1b80*/  FFMA R34, R14.reuse, R34, R13 ;  /* 0x000000220e227223 */ /* 0x040fe2000000000d */
[----:B------:R-:W-:Y:S01]  /*1b90*/  FFMA R13, R27, R35, R26 ;  /* 0x000000231b0d7223 */ /* 0x000fe2000000001a */
[-C--:B------:R-:W-:Y:S01]  /*1ba0*/  FFMA R27, R11, R39.reuse, R8 ;  /* 0x000000270b1b7223 */ /* 0x080fe20000000008 */
[----:B------:R-:W-:Y:S01]  /*1bb0*/  FFMA R31, R31, R39, R30 ;  /* 0x000000271f1f7223 */ /* 0x000fe2000000001e */
[-C--:B------:R-:W-:Y:S01]  /*1bc0*/  FFMA R25, R11, R35.reuse, R10 ;  /* 0x000000230b197223 */ /* 0x080fe2000000000a */
[----:B------:R-:W-:Y:S01]  /*1bd0*/  FFMA R14, R14, R38, R37 ;  /* 0x000000260e0e7223 */ /* 0x000fe20000000025 */
[----:B------:R-:W-:-:S03]  /*1be0*/  FFMA R35, R15, R35, R34 ;  /* 0x000000230f237223 */ /* 0x000fc60000000022 */
[----:B------:R-:W-:Y:S01]  /*1bf0*/  FFMA R39, R15, R39, R14 ;  /* 0x000000270f277223 */ /* 0x000fe2000000000e */
[C---:B-1----:R-:W-:Y:S01]  /*1c00*/  FFMA R8, R16.reuse, R20, R9 ;  /* 0x0000001410087223 */ /* 0x042fe20000000009 */
[----:B------:R-:W-:-:S03]  /*1c10*/  FFMA R16, R16, R40, R31 ;  /* 0x0000002810107223 */ /* 0x000fc6000000001f */
[C---:B------:R-:W-:Y:S01]  /*1c20*/  FFMA R9, R17.reuse, R21, R8 ;  /* 0x0000001511097223 */ /* 0x040fe20000000008 */
[----:B------:R-:W-:-:S03]  /*1c30*/  FFMA R17, R17, R41, R16 ;  /* 0x0000002911117223 */ /* 0x000fc60000000010 */
[C---:B------:R-:W-:Y:S01]  /*1c40*/  FFMA R16, R18.reuse, R22, R9 ;  /* 0x0000001612107223 */ /* 0x040fe20000000009 */
[----:B------:R-:W-:Y:S01]  /*1c50*/  FFMA R24, R18, R42, R17 ;  /* 0x0000002a12187223 */ /* 0x000fe20000000011 */
[----:B------:R-:W1:Y:S01]  /*1c60*/  LDS.128 R8, [R51.X4+UR5+0x8f0] ;  /* 0x0008f00533087984 */ /* 0x000e620008004c00 */
[C---:B------:R-:W-:Y:S01]  /*1c70*/  FFMA R18, R44.reuse, R40, R29 ;  /* 0x000000282c127223 */ /* 0x040fe2000000001d */
[----:B------:R-:W-:Y:S01]  /*1c80*/  FFMA R44, R44, R20, R13 ;  /* 0x000000142c2c7223 */ /* 0x000fe2000000000d */
[C---:B------:R-:W-:Y:S01]  /*1c90*/  LEA R29, R50.reuse, R55, 0xc ;  /* 0x00000037321d7211 */ /* 0x040fe200078e60ff */
[----:B------:R-:W2:Y:S01]  /*1ca0*/  LDS.128 R12, [R51.X4+UR5+0xf0] ;  /* 0x0000f005330c7984 */ /* 0x000ea20008004c00 */
[----:B------:R-:W-:Y:S01]  /*1cb0*/  USHF.L.U32 UR5, UR4, 0xc, URZ ;  /* 0x0000000c04057899 */ /* 0x000fe2000800063f */
[C---:B------:R-:W-:Y:S01]  /*1cc0*/  FFMA R17, R45.reuse, R21, R44 ;  /* 0x000000152d117223 */ /* 0x040fe2000000002c */
[----:B------:R-:W-:Y:S01]  /*1cd0*/  FFMA R45, R45, R41, R18 ;  /* 0x000000292d2d7223 */ /* 0x000fe20000000012 */
[----:B------:R-:W-:Y:S01]  /*1ce0*/  LEA R18, R50, 0x4000, 0xd ;  /* 0x0000400032127811 */ /* 0x000fe200078e68ff */
[----:B------:R-:W-:Y:S06]  /*1cf0*/  BAR.SYNC 0x0 ;  /* 0x0000000000007b1d */ /* 0x000fec0000000000 */
[-C--:B------:R-:W-:Y:S01]  /*1d00*/  IADD3 R31, R55, R18.reuse, RZ ;  /* 0x00000012371f7210 */ /* 0x080fe20007ffe0ff */
[----:B------:R-:W-:Y:S01]  /*1d10*/  @!PT LDS RZ, [RZ] ;  /* 0x00000000fffff984 */ /* 0x000fe20000000800 */
[----:B------:R-:W-:Y:S01]  /*1d20*/  @!PT LDS RZ, [RZ] ;  /* 0x00000000fffff984 */ /* 0x000fe20000000800 */
[----:B------:R-:W-:Y:S01]  /*1d30*/  @!PT LDS RZ, [RZ] ;  /* 0x00000000fffff984 */ /* 0x000fe20000000800 */
[----:B------:R3:W-:Y:S01]  /*1d40*/  LDGSTS.E.BYPASS.128 [R29], [R48.64], !P1 ;  /* 0x00000000301d7fae */ /* 0x0007e2000c901c48 */
[----:B------:R-:W-:Y:S01]  /*1d50*/  IADD3 R33, R53, R18, RZ ;  /* 0x0000001235217210 */ /* 0x000fe20007ffe0ff */
[C---:B------:R-:W-:Y:S01]  /*1d60*/  FFMA R18, R19.reuse, R23, R16 ;  /* 0x0000001713127223 */ /* 0x040fe20000000010 */
[C---:B------:R-:W-:Y:S01]  /*1d70*/  FFMA R26, R46.reuse, R22, R17 ;  /* 0x000000162e1a7223 */ /* 0x040fe20000000011 */
[----:B------:R-:W0:Y:S01]  /*1d80*/  LDGDEPBAR ;  /* 0x00000000000079af */ /* 0x000e220000000000 */
[----:B------:R-:W-:Y:S01]  /*1d90*/  FFMA R19, R19, R43, R24 ;  /* 0x0000002b13137223 */ /* 0x000fe20000000018 */
[----:B------:R-:W-:Y:S01]  /*1da0*/  FFMA R24, R46, R42, R45 ;  /* 0x0000002a2e187223 */ /* 0x000fe2000000002d */
[C---:B------:R-:W-:Y:S01]  /*1db0*/  FFMA R46, R47.reuse, R23, R26 ;  /* 0x000000172f2e7223 */ /* 0x040fe2000000001a */
[----:B------:R4:W-:Y:S02]  /*1dc0*/  LDGSTS.E.BYPASS.128 [R31], [R6.64], !P1 ;  /* 0x00000000061f7fae */ /* 0x0009e4000c901c48 */
[----:B------:R-:W-:-:S02]  /*1dd0*/  FFMA R47, R47, R43, R24 ;  /* 0x0000002b2f2f7223 */ /* 0x000fc40000000018 */
[----:B------:R5:W-:Y:S01]  /*1de0*/  LDGSTS.E.BYPASS.128 [R33], [R4.64], !P1 ;  /* 0x0000000004217fae */ /* 0x000be2000c901c48 */
[----:B---3--:R-:W-:-:S03]  /*1df0*/  IADD3 R48, P3, R48, 0x80, RZ ;  /* 0x0000008030307810 */ /* 0x008fc60007f7e0ff */
[----:B------:R-:W0:Y:S01]  /*1e00*/  LDGDEPBAR ;  /* 0x00000000000079af */ /* 0x000e220000000000 */
[----:B------:R-:W-:Y:S02]  /*1e10*/  IADD3.X R49, RZ, R49, RZ, P3, !PT ;  /* 0x00000031ff317210 */ /* 0x000fe40001ffe4ff */
[----:B----4-:R-:W-:Y:S01]  /*1e20*/  IADD3 R6, P2, R6, 0x80, RZ ;  /* 0x0000008006067810 */ /* 0x010fe20007f5e0ff */
[C---:B-1----:R-:W-:Y:S01]  /*1e30*/  FFMA R16, R8.reuse, R40, R27 ;  /* 0x0000002808107223 */ /* 0x042fe2000000001b */
[----:B------:R-:W-:Y:S01]  /*1e40*/  FFMA R8, R8, R20, R25 ;  /* 0x0000001408087223 */ /* 0x000fe20000000019 */
[----:B-----5:R-:W-:Y:S02]  /*1e50*/  IADD3 R4, P1, R4, 0x80, RZ ;  /* 0x0000008004047810 */ /* 0x020fe40007f3e0ff */
[C---:B------:R-:W-:Y:S01]  /*1e60*/  FFMA R17, R9.reuse, R41, R16 ;  /* 0x0000002909117223 */ /* 0x040fe20000000010 */
[----:B------:R-:W-:Y:S01]  /*1e70*/  FFMA R9, R9, R21, R8 ;  /* 0x0000001509097223 */ /* 0x000fe20000000008 */
[C---:B--2---:R-:W-:Y:S01]  /*1e80*/  FFMA R40, R12.reuse, R40, R39 ;  /* 0x000000280c287223 */ /* 0x044fe20000000027 */
[----:B------:R-:W-:Y:S01]  /*1e90*/  FFMA R12, R12, R20, R35 ;  /* 0x000000140c0c7223 */ /* 0x000fe20000000023 */
[C---:B------:R-:W-:Y:S01]  /*1ea0*/  FFMA R8, R10.reuse, R42, R17 ;  /* 0x0000002a0a087223 */ /* 0x040fe20000000011 */
[----:B------:R-:W-:Y:S01]  /*1eb0*/  FFMA R10, R10, R22, R9 ;  /* 0x000000160a0a7223 */ /* 0x000fe20000000009 */
[C---:B------:R-:W-:Y:S01]  /*1ec0*/  FFMA R41, R13.reuse, R41, R40 ;  /* 0x000000290d297223 */ /* 0x040fe20000000028 */
[----:B------:R-:W-:Y:S01]  /*1ed0*/  FFMA R13, R13, R21, R12 ;  /* 0x000000150d0d7223 */ /* 0x000fe2000000000c */
[----:B------:R-:W-:Y:S01]  /*1ee0*/  IADD3.X R5, RZ, R5, RZ, P1, !PT ;  /* 0x00000005ff057210 */ /* 0x000fe20000ffe4ff */
[C---:B------:R-:W-:Y:S01]  /*1ef0*/  FFMA R10, R11.reuse, R23, R10 ;  /* 0x000000170b0a7223 */ /* 0x040fe2000000000a */
[----:B------:R-:W-:Y:S01]  /*1f00*/  FFMA R11, R11, R43, R8 ;  /* 0x0000002b0b0b7223 */ /* 0x000fe20000000008 */
[----:B------:R-:W-:Y:S01]  /*1f10*/  FFMA R42, R14, R42, R41 ;  /* 0x0000002a0e2a7223 */ /* 0x000fe20000000029 */
[----:B------:R-:W-:-:S04]  /*1f20*/  DEPBAR.LE SB0, 0x6 ;  /* 0x000081800000791a */ /* 0x000fc80000000000 */
[----:B------:R-:W-:Y:S01]  /*1f30*/  FFMA R8, R14, R22, R13 ;  /* 0x000000160e087223 */ /* 0x000fe2000000000d */
[C---:B------:R-:W-:Y:S01]  /*1f40*/  FFMA R9, R15.reuse, R43, R42 ;  /* 0x0000002b0f097223 */ /* 0x040fe2000000002a */
[----:B------:R-:W-:Y:S02]  /*1f50*/  IADD3.X R7, RZ, R7, RZ, P2, !PT ;  /* 0x00000007ff077210 */ /* 0x000fe400017fe4ff */
[----:B------:R-:W-:Y:S01]  /*1f60*/  FFMA R8, R15, R23, R8 ;  /* 0x000000170f087223 */ /* 0x000fe20000000008 */
[----:B------:R-:W-:Y:S06]  /*1f70*/  BAR.SYNC 0x0 ;  /* 0x0000000000007b1d */ /* 0x000fec0000000000 */
[----:B------:R-:W-:Y:S01]  /*1f80*/  @P0 CALL.REL.NOINC `(.L_x_0) ;  /* 0x0000001000000944 */ /* 0x000fe20003c00000 */
[----:B------:R-:W-:Y:S05]  /*1f90*/  BRA `(.L_x_1) ;  /* 0xffffead000007947 */ /* 0x000fea000383ffff */
.L_x_0:
[----:B------:R-:W-:Y:S01]  /*1fa0*/  LOP3.LUT R5, R54, 0xe, RZ, 0xc0, !PT ;  /* 0x0000000e36057812 */ /* 0x000fe200078ec0ff */
[----:B------:R-:W-:-:S04]  /*1fb0*/  DEPBAR.LE SB0, 0x0 ;  /* 0x000080000000791a */ /* 0x000fc80000000000 */
[----:B------:R-:W-:Y:S01]  /*1fc0*/  LOP3.LUT R0, R0, 0x3c, R57, 0xf8, !PT ;  /* 0x0000003c00007812 */ /* 0x000fe200078ef839 */
[----:B------:R-:W-:Y:S01]  /*1fd0*/  IMAD R6, R5, 0x22, R56 ;  /* 0x0000002205067824 */ /* 0x000fe200078e0238 */
[----:B------:R-:W-:Y:S01]  /*1fe0*/  LOP3.LUT R57, R57, 0x3c, RZ, 0xc0, !PT ;  /* 0x0000003c39397812 */ /* 0x000fe200078ec0ff */
[----:B------:R-:W-:Y:S01]  /*1ff0*/  CS2R R24, SRZ ;  /* 0x0000000000187805 */ /* 0x000fe2000001ff00 */
[----:B------:R-:W-:Y:S06]  /*2000*/  BAR.SYNC 0x0 ;  /* 0x0000000000007b1d */ /* 0x000fec0000000000 */
[----:B------:R-:W-:Y:S01]  /*2010*/  ISETP.GE.AND P0, PT, R0, 0x80, PT ;  /* 0x000000800000780c */ /* 0x000fe20003f06270 */
[----:B------:R-:W-:Y:S01]  /*2020*/  CS2R R26, SRZ ;  /* 0x00000000001a7805 */ /* 0x000fe2000001ff00 */
[----:B------:R-:W-:Y:S01]  /*2030*/  LEA.HI R4, R56, R5, RZ, 0x1c ;  /* 0x0000000538047211 */ /* 0x000fe200078fe0ff */
[----:B------:R-:W-:Y:S01]  /*2040*/  CS2R R16, SRZ ;  /* 0x0000000000107805 */ /* 0x000fe2000001ff00 */
[----:B------:R-:W-:-:S02]  /*2050*/  ISETP.LT.AND P1, PT, R3, R58, !P0 ;  /* 0x0000003a0300720c */ /* 0x000fc40004721270 */
[----:B------:R-:W-:Y:S01]  /*2060*/  SHF.L.U32 R6, R6, 0x1, RZ ;  /* 0x0000000106067819 */ /* 0x000fe200000006ff */
[----:B------:R-:W-:Y:S01]  /*2070*/  IMAD R57, R4, 0x44, R57 ;  /* 0x0000004404397824 */ /* 0x000fe200078e0239 */
[----:B------:R-:W-:Y:S01]  /*2080*/  LOP3.LUT R13, R3, 0x10, RZ, 0xfc, !PT ;  /* 0x00000010030d7812 */ /* 0x000fe200078efcff */
[----:B------:R-:W-:Y:S02]  /*2090*/  IMAD.WIDE R4, R0, R2, c[0x0][0x160] ;  /* 0x0000580000047625 */ /* 0x000fe400078e0202 */
[----:B------:R-:W-:Y:S01]  /*20a0*/  STS.64 [R6.X4], R18 ;  /* 0x0000001206007388 */ /* 0x000fe20000004a00 */
[----:B------:R-:W-:-:S03]  /*20b0*/  ISETP.LT.AND P0, PT, R13, R58, !P0 ;  /* 0x0000003a0d00720c */ /* 0x000fc60004701270 */
[----:B------:R-:W-:Y:S04]  /*20c0*/  STS.64 [R6.X4+0x110], R8 ;  /* 0x0001100806007388 */ /* 0x000fe80000004a00 */
[----:B------:R-:W-:Y:S06]  /*20d0*/  BAR.SYNC 0x0 ;  /* 0x0000000000007b1d */ /* 0x000fec0000000000 */
[----:B------:R-:W1:Y:S04]  /*20e0*/  LDS.128 R20, [R57.X4] ;  /* 0x0000000039147984 */ /* 0x000e680000004c00 */
[----:B------:R-:W-:Y:S06]  /*20f0*/  BAR.SYNC 0x0 ;  /* 0x0000000000007b1d */ /* 0x000fec0000000000 */
[----:B------:R-:W-:Y:S04]  /*2100*/  STS.64 [R6.X4], R46 ;  /* 0x0000002e06007388 */ /* 0x000fe80000004a00 */
[----:B------:R-:W-:Y:S01]  /*2110*/  STS.64 [R6.X4+0x110], R10 ;  /* 0x0001100a06007388 */ /* 0x000fe20000004a00 */
[----:B------:R-:W-:-:S03]  /*2120*/  CS2R R18, SRZ ;  /* 0x0000000000127805 */ /* 0x000fc6000001ff00 */
[----:B------:R-:W-:Y:S06]  /*2130*/  BAR.SYNC 0x0 ;  /* 0x0000000000007b1d */ /* 0x000fec0000000000 */
[----:B------:R-:W1:Y:S04]  /*2140*/  @P1 LDG.E.EL.128 R24, [R4.64] ;  /* 0x0000000804181981 */ /* 0x000e68000c2e1d00 */
[----:B------:R-:W2:Y:S01]  /*2150*/  @P0 LDG.E.EL.128 R16, [R4.64] ;  /* 0x0000000804100981 */ /* 0x000ea2000c2e1d00 */
[----:B------:R-:W-:-:S02]  /*2160*/  LEA R7, R3, R0, 0x7 ;  /* 0x0000000003077211 */ /* 0x000fc400078e38ff */
[----:B------:R-:W-:Y:S01]  /*2170*/  LEA R3, R13, R0, 0x7 ;  /* 0x000000000d037211 */ /* 0x000fe200078e38ff */
[----:B------:R-:W2:Y:S02]  /*2180*/  LDS.128 R56, [R57.X4] ;  /* 0x0000000039387984 */ /* 0x000ea40000004c00 */
[----:B------:R-:W-:-:S04]  /*2190*/  IMAD.WIDE R6, R7, R2, c[0x0][0x178] ;  /* 0x00005e0007067625 */ /* 0x000fc800078e0202 */
[----:B------:R-:W-:Y:S01]  /*21a0*/  IMAD.WIDE R2, R3, R2, c[0x0][0x178] ;  /* 0x00005e0003027625 */ /* 0x000fe200078e0202 */
[----:B-1----:R-:W-:Y:S01]  /*21b0*/  FADD R20, R20, R24 ;  /* 0x0000001814147221 */ /* 0x002fe20000000000 */
[----:B------:R-:W-:Y:S01]  /*21c0*/  FADD R21, R21, R25 ;  /* 0x0000001915157221 */ /* 0x000fe20000000000 */
[----:B------:R-:W-:Y:S01]  /*21d0*/  FADD R22, R22, R26 ;  /* 0x0000001a16167221 */ /* 0x000fe20000000000 */
[----:B------:R-:W-:Y:S01]  /*21e0*/  FADD R23, R23, R27 ;  /* 0x0000001b17177221 */ /* 0x000fe20000000000 */
[----:B--2---:R-:W-:Y:S01]  /*21f0*/  FADD R16, R56, R16 ;  /* 0x0000001038107221 */ /* 0x004fe20000000000 */
[----:B------:R-:W-:Y:S01]  /*2200*/  FADD R17, R57, R17 ;  /* 0x0000001139117221 */ /* 0x000fe20000000000 */
[----:B------:R-:W-:Y:S01]  /*2210*/  FADD R18, R58, R18 ;  /* 0x000000123a127221 */ /* 0x000fe20000000000 */
[----:B------:R-:W-:Y:S01]  /*2220*/  FADD R19, R59, R19 ;  /* 0x000000133b137221 */ /* 0x000fe20000000000 */
[----:B------:R1:W-:Y:S01]  /*2230*/  @P1 STG.E.128 [R6.64], R20 ;  /* 0x0000001406001986 */ /* 0x0003e2000c101d08 */
[----:B------:R-:W-:Y:S05]  /*2240*/  @!P0 EXIT ;  /* 0x000000000000894d */ /* 0x000fea0003800000 */
[----:B------:R-:W-:Y:S01]  /*2250*/  STG.E.128 [R2.64], R16 ;  /* 0x0000001002007986 */ /* 0x000fe2000c101d08 */
[----:B------:R-:W-:Y:S05]  /*2260*/  EXIT ;  /* 0x000000000000794d */ /* 0x000fea0003800000 */
.L_x_2:
[----:B------:R-:W-:-:S00]  /*2270*/  BRA `(.L_x_2) ;  /* 0xfffffff000007947 */ /* 0x000fc0000383ffff */
[----:B------:R-:W-:-:S00]  /*2280*/  NOP ;  /* 0x0000000000007918 */ /* 0x000fc00000000000 */
[----:B------:R-:W-:-:S00]  /*2290*/  NOP ;  /* 0x0000000000007918 */ /* 0x000fc00000000000 */
[----:B------:R-:W-:-:S00]  /*22a0*/  NOP ;  /* 0x0000000000007918 */ /* 0x000fc00000000000 */
[----:B------:R-:W-:-:S00]  /*22b0*/  NOP ;  /* 0x0000000000007918 */ /* 0x000fc00000000000 */
[----:B------:R-:W-:-:S00]  /*22c0*/  NOP ;  /* 0x0000000000007918 */ /* 0x000fc00000000000 */
[----:B------:R-:W-:-:S00]  /*22d0*/  NOP ;  /* 0x0000000000007918 */ /* 0x000fc00000000000 */
[----:B------:R-:W-:-:S00]  /*22e0*/  NOP ;  /* 0x0000000000007918 */ /* 0x000fc00000000000 */
[----:B------:R-:W-:-:S00]  /*22f0*/  NOP ;  /* 0x0000000000007918 */ /* 0x000fc00000000000 */
.L_x_3:


//--------------------- .nv.shared.triton_mm      --------------------------
	.section	.nv.shared.triton_mm,"aw",@nobits
	.align	16
